	.target	sm_100a

	.elftype	@"ET_EXEC"


//--------------------- .note.nv.tkinfo           --------------------------
	.section	.note.nv.tkinfo,"",@"SHT_NOTE"
	.sectionflags	@"SHF_NOTE_NV_TKINFO"
	.tkinfo
        /*0018*/ 	.word	0x00000002
        /*0030*/ 	.string	""
        /*0030*/ 	.string	"ptxas"
        /*0030*/ 	.string	"Cuda compilation tools, release 13.0, V13.0.88"
        /*0030*/ 	.string	"Build cuda_13.0.r13.0/compiler.36424714_0"
        /*0030*/ 	.string	"-arch sm_100a -m 64 "



//--------------------- .note.nv.cuinfo           --------------------------
	.section	.note.nv.cuinfo,"",@"SHT_NOTE"
	.sectionflags	@"SHF_NOTE_NV_CUINFO"
        /*0018*/ 	.short	0x0002
        /*001a*/ 	.short	0x0064
        /*001c*/ 	.short	0x0082
	.zero		2


//--------------------- .nv.info                  --------------------------
	.section	.nv.info,"",@"SHT_CUDA_INFO"
	.align	4


	//----- nvinfo : EIATTR_REGCOUNT
	.align		4
        /*0000*/ 	.byte	0x04, 0x2f
        /*0002*/ 	.short	(.L_19 - .L_18)
	.align		4
.L_18:
        /*0004*/ 	.word	index@(_ZN7cutlass13device_kernelINS_4gemm6kernel13GemmUniversalIN4cute5tupleIJiiiiEEENS1_10collective13CollectiveMmaINS1_35MainloopSm100TmaUmmaWarpSpecializedILi4ELi2ELi4ENS5_IJNS4_1CILi1EEESB_SB_EEEEENS5_IJNSA_ILi64EEESE_NSA_ILi128EEEEEENS_6half_tENS5_IJlSB_lEEESH_SI_NS4_8TiledMMAINS4_8MMA_AtomIJNS4_20SM100_MMA_F16BF16_SSISH_SH_fLi64ELi64ELNS4_4UMMA5MajorE0ELSN_0ELNSM_7ScaleInE0ELSO_0EEEEEENS4_6LayoutISC_NS5_IJNSA_ILi0EEESS_SS_EEEEENS5_IJNS4_10UnderscoreESV_SV_EEEEENS4_13SM90_TMA_LOADENS4_14ComposedLayoutINS4_7SwizzleILi3ELi4ELi3EEENS4_18smem_ptr_flag_bitsILi16EEENSR_INS5_IJNSA_ILi8EEESE_EEENS5_IJSE_SB_EEEEEEEvNS4_8identityESY_S18_vS19_EENS_8epilogue10collective18CollectiveEpilogueINS1B_23Sm100TmaWarpSpecializedILi3ELi2ELi16ELb1ELb0EEEJSG_NS5_IJNSR_ISE_SB_EENSR_INSA_ILi32EEESB_EEEEESH_SI_SH_SI_NS1B_6fusion15FusionCallbacksIS1F_NS1K_17LinearCombinationISH_fSH_fLNS_15FloatRoundStyleE2EEESG_S1J_JEEENS4_5SM1004TMEM4LOAD26SM100_TMEM_LOAD_16dp256b4xESY_NSZ_INS10_ILi2ELi4ELi3EEES13_NSR_INS5_IJS14_S1H_EEENS5_IJS1H_SB_EEEEEEENS4_17SM75_U32x4_LDSM_NENS4_14SM90_TMA_STOREES1Y_NS4_17SM90_U32x4_STSM_NENS4_39AutoVectorizingCopyWithAssumedAlignmentILi128EEEEEEvvEEEEvNT_6ParamsE)
        /*0008*/ 	.word	0x0000004f


	//----- nvinfo : EIATTR_FRAME_SIZE
	.align		4
.L_19:
        /*000c*/ 	.byte	0x04, 0x11
        /*000e*/ 	.short	(.L_21 - .L_20)
	.align		4
.L_20:
        /*0010*/ 	.word	index@($__internal_2_$__cuda_sm10x_tcgen05_guardrail_trap_unallocated_columns_being_dealloced)
        /*0014*/ 	.word	0x00000000


	//----- nvinfo : EIATTR_FRAME_SIZE
	.align		4
.L_21:
        /*0018*/ 	.byte	0x04, 0x11
        /*001a*/ 	.short	(.L_23 - .L_22)
	.align		4
.L_22:
        /*001c*/ 	.word	index@($__internal_1_$__cuda_sm10x_tcgen05_guardrail_trap_phase_invalid_during_alloc)
        /*0020*/ 	.word	0x00000000


	//----- nvinfo : EIATTR_FRAME_SIZE
	.align		4
.L_23:
        /*0024*/ 	.byte	0x04, 0x11
        /*0026*/ 	.short	(.L_25 - .L_24)
	.align		4
.L_24:
        /*0028*/ 	.word	index@($__internal_0_$__cuda_sm10x_tcgen05_guardrail_trap_col_being_dealloced_not_returned_by_alloc)
        /*002c*/ 	.word	0x00000000


	//----- nvinfo : EIATTR_FRAME_SIZE
	.align		4
.L_25:
        /*0030*/ 	.byte	0x04, 0x11
        /*0032*/ 	.short	(.L_27 - .L_26)
	.align		4
.L_26:
        /*0034*/ 	.word	index@(_ZN7cutlass13device_kernelINS_4gemm6kernel13GemmUniversalIN4cute5tupleIJiiiiEEENS1_10collective13CollectiveMmaINS1_35MainloopSm100TmaUmmaWarpSpecializedILi4ELi2ELi4ENS5_IJNS4_1CILi1EEESB_SB_EEEEENS5_IJNSA_ILi64EEESE_NSA_ILi128EEEEEENS_6half_tENS5_IJlSB_lEEESH_SI_NS4_8TiledMMAINS4_8MMA_AtomIJNS4_20SM100_MMA_F16BF16_SSISH_SH_fLi64ELi64ELNS4_4UMMA5MajorE0ELSN_0ELNSM_7ScaleInE0ELSO_0EEEEEENS4_6LayoutISC_NS5_IJNSA_ILi0EEESS_SS_EEEEENS5_IJNS4_10UnderscoreESV_SV_EEEEENS4_13SM90_TMA_LOADENS4_14ComposedLayoutINS4_7SwizzleILi3ELi4ELi3EEENS4_18smem_ptr_flag_bitsILi16EEENSR_INS5_IJNSA_ILi8EEESE_EEENS5_IJSE_SB_EEEEEEEvNS4_8identityESY_S18_vS19_EENS_8epilogue10collective18CollectiveEpilogueINS1B_23Sm100TmaWarpSpecializedILi3ELi2ELi16ELb1ELb0EEEJSG_NS5_IJNSR_ISE_SB_EENSR_INSA_ILi32EEESB_EEEEESH_SI_SH_SI_NS1B_6fusion15FusionCallbacksIS1F_NS1K_17LinearCombinationISH_fSH_fLNS_15FloatRoundStyleE2EEESG_S1J_JEEENS4_5SM1004TMEM4LOAD26SM100_TMEM_LOAD_16dp256b4xESY_NSZ_INS10_ILi2ELi4ELi3EEES13_NSR_INS5_IJS14_S1H_EEENS5_IJS1H_SB_EEEEEEENS4_17SM75_U32x4_LDSM_NENS4_14SM90_TMA_STOREES1Y_NS4_17SM90_U32x4_STSM_NENS4_39AutoVectorizingCopyWithAssumedAlignmentILi128EEEEEEvvEEEEvNT_6ParamsE)
        /*0038*/ 	.word	0x00000000


	//----- nvinfo : EIATTR_MIN_STACK_SIZE
	.align		4
.L_27:
        /*003c*/ 	.byte	0x04, 0x12
        /*003e*/ 	.short	(.L_29 - .L_28)
	.align		4
.L_28:
        /*0040*/ 	.word	index@(_ZN7cutlass13device_kernelINS_4gemm6kernel13GemmUniversalIN4cute5tupleIJiiiiEEENS1_10collective13CollectiveMmaINS1_35MainloopSm100TmaUmmaWarpSpecializedILi4ELi2ELi4ENS5_IJNS4_1CILi1EEESB_SB_EEEEENS5_IJNSA_ILi64EEESE_NSA_ILi128EEEEEENS_6half_tENS5_IJlSB_lEEESH_SI_NS4_8TiledMMAINS4_8MMA_AtomIJNS4_20SM100_MMA_F16BF16_SSISH_SH_fLi64ELi64ELNS4_4UMMA5MajorE0ELSN_0ELNSM_7ScaleInE0ELSO_0EEEEEENS4_6LayoutISC_NS5_IJNSA_ILi0EEESS_SS_EEEEENS5_IJNS4_10UnderscoreESV_SV_EEEEENS4_13SM90_TMA_LOADENS4_14ComposedLayoutINS4_7SwizzleILi3ELi4ELi3EEENS4_18smem_ptr_flag_bitsILi16EEENSR_INS5_IJNSA_ILi8EEESE_EEENS5_IJSE_SB_EEEEEEEvNS4_8identityESY_S18_vS19_EENS_8epilogue10collective18CollectiveEpilogueINS1B_23Sm100TmaWarpSpecializedILi3ELi2ELi16ELb1ELb0EEEJSG_NS5_IJNSR_ISE_SB_EENSR_INSA_ILi32EEESB_EEEEESH_SI_SH_SI_NS1B_6fusion15FusionCallbacksIS1F_NS1K_17LinearCombinationISH_fSH_fLNS_15FloatRoundStyleE2EEESG_S1J_JEEENS4_5SM1004TMEM4LOAD26SM100_TMEM_LOAD_16dp256b4xESY_NSZ_INS10_ILi2ELi4ELi3EEES13_NSR_INS5_IJS14_S1H_EEENS5_IJS1H_SB_EEEEEEENS4_17SM75_U32x4_LDSM_NENS4_14SM90_TMA_STOREES1Y_NS4_17SM90_U32x4_STSM_NENS4_39AutoVectorizingCopyWithAssumedAlignmentILi128EEEEEEvvEEEEvNT_6ParamsE)
        /*0044*/ 	.word	0x00000000
.L_29:


//--------------------- .nv.compat                --------------------------
	.section	.nv.compat,"",@"SHT_CUDA_COMPAT_INFO"
	.align	4
        /*0000*/ 	.byte	0x02, 0x09, 0x01, 0x00, 0x02, 0x02, 0x02, 0x00, 0x02, 0x05, 0x05, 0x00, 0x03, 0x07, 0x01, 0x01
        /*0010*/ 	.byte	0x02, 0x03, 0x01, 0x00, 0x02, 0x06, 0x01, 0x00, 0x04, 0x0b, 0x08, 0x00, 0x09, 0x00, 0x00, 0x00
        /*0020*/ 	.byte	0x00, 0x00, 0x00, 0x00


//--------------------- .nv.info._ZN7cutlass13device_kernelINS_4gemm6kernel13GemmUniversalIN4cute5tupleIJiiiiEEENS1_10collective13CollectiveMmaINS1_35MainloopSm100TmaUmmaWarpSpecializedILi4ELi2ELi4ENS5_IJNS4_1CILi1EEESB_SB_EEEEENS5_IJNSA_ILi64EEESE_NSA_ILi128EEEEEENS_6half_tENS5_IJlSB_lEEESH_SI_NS4_8TiledMMAINS4_8MMA_AtomIJNS4_20SM100_MMA_F16BF16_SSISH_SH_fLi64ELi64ELNS4_4UMMA5MajorE0ELSN_0ELNSM_7ScaleInE0ELSO_0EEEEEENS4_6LayoutISC_NS5_IJNSA_ILi0EEESS_SS_EEEEENS5_IJNS4_10UnderscoreESV_SV_EEEEENS4_13SM90_TMA_LOADENS4_14ComposedLayoutINS4_7SwizzleILi3ELi4ELi3EEENS4_18smem_ptr_flag_bitsILi16EEENSR_INS5_IJNSA_ILi8EEESE_EEENS5_IJSE_SB_EEEEEEEvNS4_8identityESY_S18_vS19_EENS_8epilogue10collective18CollectiveEpilogueINS1B_23Sm100TmaWarpSpecializedILi3ELi2ELi16ELb1ELb0EEEJSG_NS5_IJNSR_ISE_SB_EENSR_INSA_ILi32EEESB_EEEEESH_SI_SH_SI_NS1B_6fusion15FusionCallbacksIS1F_NS1K_17LinearCombinationISH_fSH_fLNS_15FloatRoundStyleE2EEESG_S1J_JEEENS4_5SM1004TMEM4LOAD26SM100_TMEM_LOAD_16dp256b4xESY_NSZ_INS10_ILi2ELi4ELi3EEES13_NSR_INS5_IJS14_S1H_EEENS5_IJS1H_SB_EEEEEEENS4_17SM75_U32x4_LDSM_NENS4_14SM90_TMA_STOREES1Y_NS4_17SM90_U32x4_STSM_NENS4_39AutoVectorizingCopyWithAssumedAlignmentILi128EEEEEEvvEEEEvNT_6ParamsE --------------------------
	.section	.nv.info._ZN7cutlass13device_kernelINS_4gemm6kernel13GemmUniversalIN4cute5tupleIJiiiiEEENS1_10collective13CollectiveMmaINS1_35MainloopSm100TmaUmmaWarpSpecializedILi4ELi2ELi4ENS5_IJNS4_1CILi1EEESB_SB_EEEEENS5_IJNSA_ILi64EEESE_NSA_ILi128EEEEEENS_6half_tENS5_IJlSB_lEEESH_SI_NS4_8TiledMMAINS4_8MMA_AtomIJNS4_20SM100_MMA_F16BF16_SSISH_SH_fLi64ELi64ELNS4_4UMMA5MajorE0ELSN_0ELNSM_7ScaleInE0ELSO_0EEEEEENS4_6LayoutISC_NS5_IJNSA_ILi0EEESS_SS_EEEEENS5_IJNS4_10UnderscoreESV_SV_EEEEENS4_13SM90_TMA_LOADENS4_14ComposedLayoutINS4_7SwizzleILi3ELi4ELi3EEENS4_18smem_ptr_flag_bitsILi16EEENSR_INS5_IJNSA_ILi8EEESE_EEENS5_IJSE_SB_EEEEEEEvNS4_8identityESY_S18_vS19_EENS_8epilogue10collective18CollectiveEpilogueINS1B_23Sm100TmaWarpSpecializedILi3ELi2ELi16ELb1ELb0EEEJSG_NS5_IJNSR_ISE_SB_EENSR_INSA_ILi32EEESB_EEEEESH_SI_SH_SI_NS1B_6fusion15FusionCallbacksIS1F_NS1K_17LinearCombinationISH_fSH_fLNS_15FloatRoundStyleE2EEESG_S1J_JEEENS4_5SM1004TMEM4LOAD26SM100_TMEM_LOAD_16dp256b4xESY_NSZ_INS10_ILi2ELi4ELi3EEES13_NSR_INS5_IJS14_S1H_EEENS5_IJS1H_SB_EEEEEEENS4_17SM75_U32x4_LDSM_NENS4_14SM90_TMA_STOREES1Y_NS4_17SM90_U32x4_STSM_NENS4_39AutoVectorizingCopyWithAssumedAlignmentILi128EEEEEEvvEEEEvNT_6ParamsE,"",@"SHT_CUDA_INFO"
	.sectionflags	@""
	.align	4


	//----- nvinfo : EIATTR_CUDA_API_VERSION
	.align		4
        /*0000*/ 	.byte	0x04, 0x37
        /*0002*/ 	.short	(.L_31 - .L_30)
.L_30:
        /*0004*/ 	.word	0x00000082


	//----- nvinfo : EIATTR_KPARAM_INFO
	.align		4
.L_31:
        /*0008*/ 	.byte	0x04, 0x17
        /*000a*/ 	.short	(.L_33 - .L_32)
.L_32:
        /*000c*/ 	.word	0x00000000
        /*0010*/ 	.short	0x0000
        /*0012*/ 	.short	0x0000
        /*0014*/ 	.byte	0x00, 0xf0, 0x01, 0x20


	//----- nvinfo : EIATTR_AT_ENTRY_FRAGMENTS
	.align		4
.L_33:
        /*0018*/ 	.byte	0x04, 0x4f
        /*001a*/ 	.short	(.L_35 - .L_34)


	//   ....[0]....
.L_34:
        /*001c*/ 	.word	0x00000006


	//----- nvinfo : EIATTR_RESERVED_SMEM_USED
	.align		4
.L_35:
        /*0020*/ 	.byte	0x01, 0x41
	.zero		2


	//----- nvinfo : EIATTR_SPARSE_MMA_MASK
	.align		4
        /*0024*/ 	.byte	0x03, 0x50
        /*0026*/ 	.short	0x0000


	//----- nvinfo : EIATTR_TCGEN05_1CTA_USED
	.align		4
        /*0028*/ 	.byte	0x01, 0x51
	.zero		2


	//----- nvinfo : EIATTR_MAXREG_COUNT
	.align		4
        /*002c*/ 	.byte	0x03, 0x1b
        /*002e*/ 	.short	0x00ff


	//----- nvinfo : EIATTR_NUM_BARRIERS
	.align		4
        /*0030*/ 	.byte	0x02, 0x4c
        /*0032*/ 	.byte	0x07
	.zero		1


	//----- nvinfo : EIATTR_EXTERNS
	.align		4
        /*0034*/ 	.byte	0x04, 0x0f
        /*0036*/ 	.short	(.L_37 - .L_36)


	//   ....[0]....
	.align		4
.L_36:
        /*0038*/ 	.word	index@(__assertfail)


	//----- nvinfo : EIATTR_MERCURY_ISA_VERSION
	.align		4
.L_37:
        /*003c*/ 	.byte	0x03, 0x5f
        /*003e*/ 	.short	0x0101


	//----- nvinfo : EIATTR_INT_WARP_WIDE_INSTR_OFFSETS
	.align		4
        /*0040*/ 	.byte	0x04, 0x31
        /*0042*/ 	.short	(.L_39 - .L_38)


	//   ....[0]....
.L_38:
        /*0044*/ 	.word	0x00001f00


	//   ....[1]....
        /*0048*/ 	.word	0x00003b60


	//   ....[2]....
        /*004c*/ 	.word	0x00003b90


	//   ....[3]....
        /*0050*/ 	.word	0x00003be0


	//   ....[4]....
        /*0054*/ 	.word	0x000044c0


	//   ....[5]....
        /*0058*/ 	.word	0x000044e0


	//   ....[6]....
        /*005c*/ 	.word	0x000047b0


	//   ....[7]....
        /*0060*/ 	.word	0x000048e0


	//----- nvinfo : EIATTR_COOP_GROUP_MASK_REGIDS
	.align		4
.L_39:
        /*0064*/ 	.byte	0x04, 0x29
        /*0066*/ 	.short	(.L_41 - .L_40)


	//   ....[0]....
.L_40:
        /*0068*/ 	.word	0xffffffff


	//   ....[1]....
        /*006c*/ 	.word	0xffffffff


	//   ....[2]....
        /*0070*/ 	.word	0xffffffff


	//   ....[3]....
        /*0074*/ 	.word	0xffffffff


	//   ....[4]....
        /*0078*/ 	.word	0xffffffff


	//   ....[5]....
        /*007c*/ 	.word	0xffffffff


	//   ....[6]....
        /*0080*/ 	.word	0xffffffff


	//   ....[7]....
        /*0084*/ 	.word	0xffffffff


	//   ....[8]....
        /*0088*/ 	.word	0xffffffff


	//   ....[9]....
        /*008c*/ 	.word	0xffffffff


	//   ....[10]....
        /*0090*/ 	.word	0xffffffff


	//   ....[11]....
        /*0094*/ 	.word	0xffffffff


	//   ....[12]....
        /*0098*/ 	.word	0xffffffff


	//----- nvinfo : EIATTR_COOP_GROUP_INSTR_OFFSETS
	.align		4
.L_41:
        /*009c*/ 	.byte	0x04, 0x28
        /*009e*/ 	.short	(.L_43 - .L_42)


	//   ....[0]....
.L_42:
        /*00a0*/ 	.word	0x00000090


	//   ....[1]....
        /*00a4*/ 	.word	0x000004d0


	//   ....[2]....
        /*00a8*/ 	.word	0x00000640


	//   ....[3]....
        /*00ac*/ 	.word	0x000007c0


	//   ....[4]....
        /*00b0*/ 	.word	0x000008c0


	//   ....[5]....
        /*00b4*/ 	.word	0x00000a30


	//   ....[6]....
        /*00b8*/ 	.word	0x00000bd0


	//   ....[7]....
        /*00bc*/ 	.word	0x00001de0


	//   ....[8]....
        /*00c0*/ 	.word	0x00002bc0


	//   ....[9]....
        /*00c4*/ 	.word	0x00002dd0


	//   ....[10]....
        /*00c8*/ 	.word	0x00002e00


	//   ....[11]....
        /*00cc*/ 	.word	0x00003a50


	//   ....[12]....
        /*00d0*/ 	.word	0x00003c80


	//----- nvinfo : EIATTR_VRC_CTA_INIT_COUNT
	.align		4
.L_43:
        /*00d4*/ 	.byte	0x02, 0x4a
        /*00d6*/ 	.byte	0x80
	.zero		1


	//----- nvinfo : EIATTR_SYSCALL_OFFSETS
	.align		4
        /*00d8*/ 	.byte	0x04, 0x46
        /*00da*/ 	.short	(.L_45 - .L_44)


	//   ....[0]....
.L_44:
        /*00dc*/ 	.word	0x000054c0


	//   ....[1]....
        /*00e0*/ 	.word	0x000055b0


	//   ....[2]....
        /*00e4*/ 	.word	0x00005d90


	//   ....[3]....
        /*00e8*/ 	.word	0x000066d0


	//----- nvinfo : EIATTR_MBARRIER_INSTR_OFFSETS
	.align		4
.L_45:
        /*00ec*/ 	.byte	0x04, 0x39
        /*00ee*/ 	.short	(.L_47 - .L_46)


	//   ....[0]....
.L_46:
        /*00f0*/ 	.word	0x000005b0
        /*00f4*/ 	.word	0x000000ff
        /*00f8*/ 	.word	0x00000000
        /*00fc*/ 	.short	0x0100
        /*00fe*/ 	.byte	0x05
	.zero		1


	//   ....[1]....
        /*0100*/ 	.word	0x000005c0
        /*0104*/ 	.word	0x000000ff
        /*0108*/ 	.word	0x00000020
        /*010c*/ 	.short	0x0100
        /*010e*/ 	.byte	0x05
	.zero		1


	//   ....[2]....
        /*0110*/ 	.word	0x000005d0
        /*0114*/ 	.word	0x000000ff
        /*0118*/ 	.word	0x00000008
        /*011c*/ 	.short	0x0100
        /*011e*/ 	.byte	0x05
	.zero		1


	//   ....[3]....
        /*0120*/ 	.word	0x000005e0
        /*0124*/ 	.word	0x000000ff
        /*0128*/ 	.word	0x00000028
        /*012c*/ 	.short	0x0100
        /*012e*/ 	.byte	0x05
	.zero		1


	//   ....[4]....
        /*0130*/ 	.word	0x000005f0
        /*0134*/ 	.word	0x000000ff
        /*0138*/ 	.word	0x00000010
        /*013c*/ 	.short	0x0100
        /*013e*/ 	.byte	0x05
	.zero		1


	//   ....[5]....
        /*0140*/ 	.word	0x00000600
        /*0144*/ 	.word	0x000000ff
        /*0148*/ 	.word	0x00000030
        /*014c*/ 	.short	0x0100
        /*014e*/ 	.byte	0x05
	.zero		1


	//   ....[6]....
        /*0150*/ 	.word	0x00000610
        /*0154*/ 	.word	0x000000ff
        /*0158*/ 	.word	0x00000018
        /*015c*/ 	.short	0x0100
        /*015e*/ 	.byte	0x05
	.zero		1


	//   ....[7]....
        /*0160*/ 	.word	0x00000620
        /*0164*/ 	.word	0x000000ff
        /*0168*/ 	.word	0x00000038
        /*016c*/ 	.short	0x0100
        /*016e*/ 	.byte	0x05
	.zero		1


	//   ....[8]....
        /*0170*/ 	.word	0x00000750
        /*0174*/ 	.word	0x000000ff
        /*0178*/ 	.word	0x00000040
        /*017c*/ 	.short	0x0100
        /*017e*/ 	.byte	0x07
	.zero		1


	//   ....[9]....
        /*0180*/ 	.word	0x00000760
        /*0184*/ 	.word	0x000000ff
        /*0188*/ 	.word	0x00000058
        /*018c*/ 	.short	0x0100
        /*018e*/ 	.byte	0x07
	.zero		1


	//   ....[10]....
        /*0190*/ 	.word	0x00000770
        /*0194*/ 	.word	0x000000ff
        /*0198*/ 	.word	0x00000048
        /*019c*/ 	.short	0x0100
        /*019e*/ 	.byte	0x07
	.zero		1


	//   ....[11]....
        /*01a0*/ 	.word	0x00000780
        /*01a4*/ 	.word	0x000000ff
        /*01a8*/ 	.word	0x00000060
        /*01ac*/ 	.short	0x0100
        /*01ae*/ 	.byte	0x07
	.zero		1


	//   ....[12]....
        /*01b0*/ 	.word	0x00000790
        /*01b4*/ 	.word	0x000000ff
        /*01b8*/ 	.word	0x00000050
        /*01bc*/ 	.short	0x0100
        /*01be*/ 	.byte	0x07
	.zero		1


	//   ....[13]....
        /*01c0*/ 	.word	0x000007a0
        /*01c4*/ 	.word	0x000000ff
        /*01c8*/ 	.word	0x00000068
        /*01cc*/ 	.short	0x0100
        /*01ce*/ 	.byte	0x07
	.zero		1


	//   ....[14]....
        /*01d0*/ 	.word	0x00000890
        /*01d4*/ 	.word	0x000000ff
        /*01d8*/ 	.word	0x00000070
        /*01dc*/ 	.short	0x0100
        /*01de*/ 	.byte	0x05
	.zero		1


	//   ....[15]....
        /*01e0*/ 	.word	0x000008a0
        /*01e4*/ 	.word	0x000000ff
        /*01e8*/ 	.word	0x00000078
        /*01ec*/ 	.short	0x0100
        /*01ee*/ 	.byte	0x05
	.zero		1


	//   ....[16]....
        /*01f0*/ 	.word	0x000009e0
        /*01f4*/ 	.word	0x000000ff
        /*01f8*/ 	.word	0x00000080
        /*01fc*/ 	.short	0x0100
        /*01fe*/ 	.byte	0x05
	.zero		1


	//   ....[17]....
        /*0200*/ 	.word	0x000009f0
        /*0204*/ 	.word	0x000000ff
        /*0208*/ 	.word	0x00000090
        /*020c*/ 	.short	0x0100
        /*020e*/ 	.byte	0x05
	.zero		1


	//   ....[18]....
        /*0210*/ 	.word	0x00000a00
        /*0214*/ 	.word	0x000000ff
        /*0218*/ 	.word	0x00000088
        /*021c*/ 	.short	0x0100
        /*021e*/ 	.byte	0x05
	.zero		1


	//   ....[19]....
        /*0220*/ 	.word	0x00000a10
        /*0224*/ 	.word	0x000000ff
        /*0228*/ 	.word	0x00000098
        /*022c*/ 	.short	0x0100
        /*022e*/ 	.byte	0x05
	.zero		1


	//   ....[20]....
        /*0230*/ 	.word	0x00000b40
        /*0234*/ 	.word	0x000000ff
        /*0238*/ 	.word	0x000000a0
        /*023c*/ 	.short	0x0100
        /*023e*/ 	.byte	0x07
	.zero		1


	//   ....[21]....
        /*0240*/ 	.word	0x00000b50
        /*0244*/ 	.word	0x000000ff
        /*0248*/ 	.word	0x000000c0
        /*024c*/ 	.short	0x0100
        /*024e*/ 	.byte	0x07
	.zero		1


	//   ....[22]....
        /*0250*/ 	.word	0x00000b60
        /*0254*/ 	.word	0x000000ff
        /*0258*/ 	.word	0x000000a8
        /*025c*/ 	.short	0x0100
        /*025e*/ 	.byte	0x07
	.zero		1


	//   ....[23]....
        /*0260*/ 	.word	0x00000b70
        /*0264*/ 	.word	0x000000ff
        /*0268*/ 	.word	0x000000c8
        /*026c*/ 	.short	0x0100
        /*026e*/ 	.byte	0x07
	.zero		1


	//   ....[24]....
        /*0270*/ 	.word	0x00000b80
        /*0274*/ 	.word	0x000000ff
        /*0278*/ 	.word	0x000000b0
        /*027c*/ 	.short	0x0100
        /*027e*/ 	.byte	0x07
	.zero		1


	//   ....[25]....
        /*0280*/ 	.word	0x00000b90
        /*0284*/ 	.word	0x000000ff
        /*0288*/ 	.word	0x000000d0
        /*028c*/ 	.short	0x0100
        /*028e*/ 	.byte	0x07
	.zero		1


	//   ....[26]....
        /*0290*/ 	.word	0x00000ba0
        /*0294*/ 	.word	0x000000ff
        /*0298*/ 	.word	0x000000b8
        /*029c*/ 	.short	0x0100
        /*029e*/ 	.byte	0x07
	.zero		1


	//   ....[27]....
        /*02a0*/ 	.word	0x00000bb0
        /*02a4*/ 	.word	0x000000ff
        /*02a8*/ 	.word	0x000000d8
        /*02ac*/ 	.short	0x0100
        /*02ae*/ 	.byte	0x07
	.zero		1


	//   ....[28]....
        /*02b0*/ 	.word	0x00000ca0
        /*02b4*/ 	.word	0x000000ff
        /*02b8*/ 	.word	0x000000e0
        /*02bc*/ 	.short	0x0100
        /*02be*/ 	.byte	0x05
	.zero		1


	//   ....[29]....
        /*02c0*/ 	.word	0x00000cb0
        /*02c4*/ 	.word	0x000000ff
        /*02c8*/ 	.word	0x000000f0
        /*02cc*/ 	.short	0x0100
        /*02ce*/ 	.byte	0x05
	.zero		1


	//   ....[30]....
        /*02d0*/ 	.word	0x00000cc0
        /*02d4*/ 	.word	0x000000ff
        /*02d8*/ 	.word	0x000000e8
        /*02dc*/ 	.short	0x0100
        /*02de*/ 	.byte	0x05
	.zero		1


	//   ....[31]....
        /*02e0*/ 	.word	0x00000cd0
        /*02e4*/ 	.word	0x000000ff
        /*02e8*/ 	.word	0x000000f8
        /*02ec*/ 	.short	0x0100
        /*02ee*/ 	.byte	0x05
	.zero		1


	//   ....[32]....
        /*02f0*/ 	.word	0x000015a0
        /*02f4*/ 	.word	0x00000002
        /*02f8*/ 	.word	0x000000f0
        /*02fc*/ 	.short	0x010a
        /*02fe*/ 	.byte	0xff
	.zero		1


	//   ....[33]....
        /*0300*/ 	.word	0x000015d0
        /*0304*/ 	.word	0x00000002
        /*0308*/ 	.word	0x000000e0
        /*030c*/ 	.short	0x0101
        /*030e*/ 	.byte	0xff
	.zero		1


	//   ....[34]....
        /*0310*/ 	.word	0x000016a0
        /*0314*/ 	.word	0x000000ff
        /*0318*/ 	.word	0x00000020
        /*031c*/ 	.short	0x010a
        /*031e*/ 	.byte	0x08
	.zero		1


	//   ....[35]....
        /*0320*/ 	.word	0x00001740
        /*0324*/ 	.word	0x000000ff
        /*0328*/ 	.word	0x00000020
        /*032c*/ 	.short	0x010a
        /*032e*/ 	.byte	0x21
	.zero		1


	//   ....[36]....
        /*0330*/ 	.word	0x00001890
        /*0334*/ 	.word	0x000000ff
        /*0338*/ 	.word	0x00000020
        /*033c*/ 	.short	0x010a
        /*033e*/ 	.byte	0x08
	.zero		1


	//   ....[37]....
        /*0340*/ 	.word	0x00001a50
        /*0344*/ 	.word	0x000000ff
        /*0348*/ 	.word	0x00000078
        /*034c*/ 	.short	0x0101
        /*034e*/ 	.byte	0x04
	.zero		1


	//   ....[38]....
        /*0350*/ 	.word	0x00001a70
        /*0354*/ 	.word	0x000000ff
        /*0358*/ 	.word	0x00000020
        /*035c*/ 	.short	0x010a
        /*035e*/ 	.byte	0x08
	.zero		1


	//   ....[39]....
        /*0360*/ 	.word	0x00001af0
        /*0364*/ 	.word	0x000000ff
        /*0368*/ 	.word	0x00000020
        /*036c*/ 	.short	0x010a
        /*036e*/ 	.byte	0x21
	.zero		1


	//   ....[40]....
        /*0370*/ 	.word	0x00001c40
        /*0374*/ 	.word	0x000000ff
        /*0378*/ 	.word	0x00000020
        /*037c*/ 	.short	0x010a
        /*037e*/ 	.byte	0x08
	.zero		1


	//   ....[41]....
        /*0380*/ 	.word	0x00001e10
        /*0384*/ 	.word	0x00000002
        /*0388*/ 	.word	0x00000080
        /*038c*/ 	.short	0x010a
        /*038e*/ 	.byte	0xff
	.zero		1


	//   ....[42]....
        /*0390*/ 	.word	0x00001ed0
        /*0394*/ 	.word	0x00000002
        /*0398*/ 	.word	0x00000000
        /*039c*/ 	.short	0x0101
        /*039e*/ 	.byte	0xff
	.zero		1


	//   ....[43]....
        /*03a0*/ 	.word	0x00002430
        /*03a4*/ 	.word	0x000000ff
        /*03a8*/ 	.word	0x00000000
        /*03ac*/ 	.short	0x010a
        /*03ae*/ 	.byte	0x05
	.zero		1


	//   ....[44]....
        /*03b0*/ 	.word	0x000024c0
        /*03b4*/ 	.word	0x000000ff
        /*03b8*/ 	.word	0x00000000
        /*03bc*/ 	.short	0x010a
        /*03be*/ 	.byte	0x05
	.zero		1


	//   ....[45]....
        /*03c0*/ 	.word	0x00002550
        /*03c4*/ 	.word	0x000000ff
        /*03c8*/ 	.word	0x00000000
        /*03cc*/ 	.short	0x010a
        /*03ce*/ 	.byte	0x05
	.zero		1


	//   ....[46]....
        /*03d0*/ 	.word	0x000025f0
        /*03d4*/ 	.word	0x00000000
        /*03d8*/ 	.word	0x00000000
        /*03dc*/ 	.short	0x010a
        /*03de*/ 	.byte	0xff
	.zero		1


	//   ....[47]....
        /*03e0*/ 	.word	0x00002710
        /*03e4*/ 	.word	0x00000000
        /*03e8*/ 	.word	0x000000e0
        /*03ec*/ 	.short	0x010a
        /*03ee*/ 	.byte	0xff
	.zero		1


	//   ....[48]....
        /*03f0*/ 	.word	0x00002780
        /*03f4*/ 	.word	0x00000000
        /*03f8*/ 	.word	0x00000000
        /*03fc*/ 	.short	0x0101
        /*03fe*/ 	.byte	0xff
	.zero		1


	//   ....[49]....
        /*0400*/ 	.word	0x000027a0
        /*0404*/ 	.word	0x000000ff
        /*0408*/ 	.word	0x00000090
        /*040c*/ 	.short	0x010a
        /*040e*/ 	.byte	0x05
	.zero		1


	//   ....[50]....
        /*0410*/ 	.word	0x000028c0
        /*0414*/ 	.word	0x00000000
        /*0418*/ 	.word	0x00000080
        /*041c*/ 	.short	0x010a
        /*041e*/ 	.byte	0xff
	.zero		1


	//   ....[51]....
        /*0420*/ 	.word	0x000029c0
        /*0424*/ 	.word	0x00000000
        /*0428*/ 	.word	0x00000000
        /*042c*/ 	.short	0x0101
        /*042e*/ 	.byte	0xff
	.zero		1


	//   ....[52]....
        /*0430*/ 	.word	0x00002a50
        /*0434*/ 	.word	0x000000ff
        /*0438*/ 	.word	0x00000090
        /*043c*/ 	.short	0x0106
        /*043e*/ 	.byte	0x05
	.zero		1


	//   ....[53]....
        /*0440*/ 	.word	0x00002a70
        /*0444*/ 	.word	0x000000ff
        /*0448*/ 	.word	0x00000090
        /*044c*/ 	.short	0x010a
        /*044e*/ 	.byte	0x05
	.zero		1


	//   ....[54]....
        /*0450*/ 	.word	0x00002b00
        /*0454*/ 	.word	0x000000ff
        /*0458*/ 	.word	0x00000090
        /*045c*/ 	.short	0x0106
        /*045e*/ 	.byte	0x04
	.zero		1


	//   ....[55]....
        /*0460*/ 	.word	0x00002b40
        /*0464*/ 	.word	0x00000000
        /*0468*/ 	.word	0x00000090
        /*046c*/ 	.short	0x010a
        /*046e*/ 	.byte	0xff
	.zero		1


	//   ....[56]....
        /*0470*/ 	.word	0x00003100
        /*0474*/ 	.word	0x00000000
        /*0478*/ 	.word	0x00000080
        /*047c*/ 	.short	0x010a
        /*047e*/ 	.byte	0xff
	.zero		1


	//   ....[57]....
        /*0480*/ 	.word	0x00003210
        /*0484*/ 	.word	0x00000003
        /*0488*/ 	.word	0x00000000
        /*048c*/ 	.short	0x0101
        /*048e*/ 	.byte	0xff
	.zero		1


	//   ....[58]....
        /*0490*/ 	.word	0x00003220
        /*0494*/ 	.word	0x000000ff
        /*0498*/ 	.word	0x00000000
        /*049c*/ 	.short	0x010a
        /*049e*/ 	.byte	0x07
	.zero		1


	//   ....[59]....
        /*04a0*/ 	.word	0x000032a0
        /*04a4*/ 	.word	0x000000ff
        /*04a8*/ 	.word	0x000000c0
        /*04ac*/ 	.short	0x010a
        /*04ae*/ 	.byte	0x06
	.zero		1


	//   ....[60]....
        /*04b0*/ 	.word	0x00003370
        /*04b4*/ 	.word	0x000000ff
        /*04b8*/ 	.word	0x00000000
        /*04bc*/ 	.short	0x010a
        /*04be*/ 	.byte	0x0b
	.zero		1


	//   ....[61]....
        /*04c0*/ 	.word	0x000034a0
        /*04c4*/ 	.word	0x000000ff
        /*04c8*/ 	.word	0x00000000
        /*04cc*/ 	.short	0x010a
        /*04ce*/ 	.byte	0x22
	.zero		1


	//   ....[62]....
        /*04d0*/ 	.word	0x00003880
        /*04d4*/ 	.word	0x000000ff
        /*04d8*/ 	.word	0x00000000
        /*04dc*/ 	.short	0x010a
        /*04de*/ 	.byte	0x06
	.zero		1


	//   ....[63]....
        /*04e0*/ 	.word	0x00003910
        /*04e4*/ 	.word	0x000000ff
        /*04e8*/ 	.word	0x00000000
        /*04ec*/ 	.short	0x010a
        /*04ee*/ 	.byte	0x06
	.zero		1


	//   ....[64]....
        /*04f0*/ 	.word	0x000039a0
        /*04f4*/ 	.word	0x000000ff
        /*04f8*/ 	.word	0x00000000
        /*04fc*/ 	.short	0x010a
        /*04fe*/ 	.byte	0x06
	.zero		1


	//   ....[65]....
        /*0500*/ 	.word	0x00003a30
        /*0504*/ 	.word	0x000000ff
        /*0508*/ 	.word	0x00000000
        /*050c*/ 	.short	0x010a
        /*050e*/ 	.byte	0x07
	.zero		1


	//   ....[66]....
        /*0510*/ 	.word	0x00003e60
        /*0514*/ 	.word	0x00000000
        /*0518*/ 	.word	0x00000080
        /*051c*/ 	.short	0x010a
        /*051e*/ 	.byte	0xff
	.zero		1


	//   ....[67]....
        /*0520*/ 	.word	0x00003f20
        /*0524*/ 	.word	0x00000000
        /*0528*/ 	.word	0x00000000
        /*052c*/ 	.short	0x0101
        /*052e*/ 	.byte	0xff
	.zero		1


	//   ....[68]....
        /*0530*/ 	.word	0x00004240
        /*0534*/ 	.word	0x000000ff
        /*0538*/ 	.word	0x00000078
        /*053c*/ 	.short	0x010a
        /*053e*/ 	.byte	0x07
	.zero		1


	//   ....[69]....
        /*0540*/ 	.word	0x00004460
        /*0544*/ 	.word	0x000000ff
        /*0548*/ 	.word	0x00000058
        /*054c*/ 	.short	0x010a
        /*054e*/ 	.byte	0x0f
	.zero		1


	//   ....[70]....
        /*0550*/ 	.word	0x00004660
        /*0554*/ 	.word	0x000000ff
        /*0558*/ 	.word	0x00000040
        /*055c*/ 	.short	0x010b
        /*055e*/ 	.byte	0x0f
	.zero		1


	//   ....[71]....
        /*0560*/ 	.word	0x000046b0
        /*0564*/ 	.word	0x000000ff
        /*0568*/ 	.word	0x00000000
        /*056c*/ 	.short	0x0101
        /*056e*/ 	.byte	0x10
	.zero		1


	//   ....[72]....
        /*0570*/ 	.word	0x000046f0
        /*0574*/ 	.word	0x000000ff
        /*0578*/ 	.word	0x00000058
        /*057c*/ 	.short	0x010a
        /*057e*/ 	.byte	0x0d
	.zero		1


	//   ....[73]....
        /*0580*/ 	.word	0x00004930
        /*0584*/ 	.word	0x000000ff
        /*0588*/ 	.word	0x00000040
        /*058c*/ 	.short	0x010b
        /*058e*/ 	.byte	0x0d
	.zero		1


	//   ....[74]....
        /*0590*/ 	.word	0x000049a0
        /*0594*/ 	.word	0x000000ff
        /*0598*/ 	.word	0x00000000
        /*059c*/ 	.short	0x0101
        /*059e*/ 	.byte	0x0f
	.zero		1


	//   ....[75]....
        /*05a0*/ 	.word	0x000049f0
        /*05a4*/ 	.word	0x000000ff
        /*05a8*/ 	.word	0x00000000
        /*05ac*/ 	.short	0x010a
        /*05ae*/ 	.byte	0x04
	.zero		1


	//   ....[76]....
        /*05b0*/ 	.word	0x00004a80
        /*05b4*/ 	.word	0x000000ff
        /*05b8*/ 	.word	0x00000000
        /*05bc*/ 	.short	0x010a
        /*05be*/ 	.byte	0x04
	.zero		1


	//   ....[77]....
        /*05c0*/ 	.word	0x00004b20
        /*05c4*/ 	.word	0x00000000
        /*05c8*/ 	.word	0x00000000
        /*05cc*/ 	.short	0x010a
        /*05ce*/ 	.byte	0xff
	.zero		1


	//   ....[78]....
        /*05d0*/ 	.word	0x00004e90
        /*05d4*/ 	.word	0x00000000
        /*05d8*/ 	.word	0x00000080
        /*05dc*/ 	.short	0x010a
        /*05de*/ 	.byte	0xff
	.zero		1


	//   ....[79]....
        /*05e0*/ 	.word	0x00004fa0
        /*05e4*/ 	.word	0x00000000
        /*05e8*/ 	.word	0x00000000
        /*05ec*/ 	.short	0x0101
        /*05ee*/ 	.byte	0xff
	.zero		1


	//   ....[80]....
        /*05f0*/ 	.word	0x000059b0
        /*05f4*/ 	.word	0x00000002
        /*05f8*/ 	.word	0x00000040
        /*05fc*/ 	.short	0x010a
        /*05fe*/ 	.byte	0xff
	.zero		1


	//   ....[81]....
        /*0600*/ 	.word	0x000059f0
        /*0604*/ 	.word	0x0000002c
        /*0608*/ 	.word	0x000000a0
        /*060c*/ 	.short	0x010a
        /*060e*/ 	.byte	0xff
	.zero		1


	//   ....[82]....
        /*0610*/ 	.word	0x00005ae0
        /*0614*/ 	.word	0x00000002
        /*0618*/ 	.word	0x00000040
        /*061c*/ 	.short	0x010a
        /*061e*/ 	.byte	0xff
	.zero		1


	//   ....[83]....
        /*0620*/ 	.word	0x00005c70
        /*0624*/ 	.word	0x0000002c
        /*0628*/ 	.word	0x000000a0
        /*062c*/ 	.short	0x010a
        /*062e*/ 	.byte	0xff
	.zero		1


	//   ....[84]....
        /*0630*/ 	.word	0x00006430
        /*0634*/ 	.word	0x00000000
        /*0638*/ 	.word	0x00000000
        /*063c*/ 	.short	0x0101
        /*063e*/ 	.byte	0xff
	.zero		1


	//   ....[85]....
        /*0640*/ 	.word	0x00006440
        /*0644*/ 	.word	0x00000002
        /*0648*/ 	.word	0x00000040
        /*064c*/ 	.short	0x010a
        /*064e*/ 	.byte	0xff
	.zero		1


	//   ....[86]....
        /*0650*/ 	.word	0x00006500
        /*0654*/ 	.word	0x00000002
        /*0658*/ 	.word	0x00000040
        /*065c*/ 	.short	0x010a
        /*065e*/ 	.byte	0xff
	.zero		1


	//   ....[87]....
        /*0660*/ 	.word	0x00006830
        /*0664*/ 	.word	0x000000ff
        /*0668*/ 	.word	0x00000000
        /*066c*/ 	.short	0x0101
        /*066e*/ 	.byte	0x05
	.zero		1


	//   ....[88]....
        /*0670*/ 	.word	0x00006df0
        /*0674*/ 	.word	0x00000000
        /*0678*/ 	.word	0x00000000
        /*067c*/ 	.short	0x0101
        /*067e*/ 	.byte	0xff
	.zero		1


	//   ....[89]....
        /*0680*/ 	.word	0x00007060
        /*0684*/ 	.word	0x000000ff
        /*0688*/ 	.word	0x00000000
        /*068c*/ 	.short	0x0101
        /*068e*/ 	.byte	0x04
	.zero		1


	//   ....[90]....
        /*0690*/ 	.word	0x00007080
        /*0694*/ 	.word	0x00000002
        /*0698*/ 	.word	0x000000f0
        /*069c*/ 	.short	0x010a
        /*069e*/ 	.byte	0xff
	.zero		1


	//   ....[91]....
        /*06a0*/ 	.word	0x000070e0
        /*06a4*/ 	.word	0x00000002
        /*06a8*/ 	.word	0x00000020
        /*06ac*/ 	.short	0x010a
        /*06ae*/ 	.byte	0xff
	.zero		1


	//   ....[92]....
        /*06b0*/ 	.word	0x00007140
        /*06b4*/ 	.word	0x00000002
        /*06b8*/ 	.word	0x00000020
        /*06bc*/ 	.short	0x010a
        /*06be*/ 	.byte	0xff
	.zero		1


	//   ....[93]....
        /*06c0*/ 	.word	0x00007190
        /*06c4*/ 	.word	0x00000002
        /*06c8*/ 	.word	0x00000080
        /*06cc*/ 	.short	0x010a
        /*06ce*/ 	.byte	0xff
	.zero		1


	//   ....[94]....
        /*06d0*/ 	.word	0x000071f0
        /*06d4*/ 	.word	0x00000000
        /*06d8*/ 	.word	0x00000000
        /*06dc*/ 	.short	0x010a
        /*06de*/ 	.byte	0xff
	.zero		1


	//   ....[95]....
        /*06e0*/ 	.word	0x00007250
        /*06e4*/ 	.word	0x00000000
        /*06e8*/ 	.word	0x00000000
        /*06ec*/ 	.short	0x010a
        /*06ee*/ 	.byte	0xff
	.zero		1


	//   ....[96]....
        /*06f0*/ 	.word	0x000072b0
        /*06f4*/ 	.word	0x00000000
        /*06f8*/ 	.word	0x00000000
        /*06fc*/ 	.short	0x010a
        /*06fe*/ 	.byte	0xff
	.zero		1


	//   ....[97]....
        /*0700*/ 	.word	0x00007300
        /*0704*/ 	.word	0x00000000
        /*0708*/ 	.word	0x000000e0
        /*070c*/ 	.short	0x010a
        /*070e*/ 	.byte	0xff
	.zero		1


	//   ....[98]....
        /*0710*/ 	.word	0x00007360
        /*0714*/ 	.word	0x00000000
        /*0718*/ 	.word	0x00000090
        /*071c*/ 	.short	0x010a
        /*071e*/ 	.byte	0xff
	.zero		1


	//   ....[99]....
        /*0720*/ 	.word	0x000073b0
        /*0724*/ 	.word	0x00000000
        /*0728*/ 	.word	0x00000080
        /*072c*/ 	.short	0x010a
        /*072e*/ 	.byte	0xff
	.zero		1


	//   ....[100]....
        /*0730*/ 	.word	0x00007410
        /*0734*/ 	.word	0x00000000
        /*0738*/ 	.word	0x00000090
        /*073c*/ 	.short	0x010a
        /*073e*/ 	.byte	0xff
	.zero		1


	//   ....[101]....
        /*0740*/ 	.word	0x00007460
        /*0744*/ 	.word	0x00000000
        /*0748*/ 	.word	0x00000080
        /*074c*/ 	.short	0x010a
        /*074e*/ 	.byte	0xff
	.zero		1


	//   ....[102]....
        /*0750*/ 	.word	0x000074c0
        /*0754*/ 	.word	0x00000002
        /*0758*/ 	.word	0x000000c0
        /*075c*/ 	.short	0x010a
        /*075e*/ 	.byte	0xff
	.zero		1


	//   ....[103]....
        /*0760*/ 	.word	0x00007520
        /*0764*/ 	.word	0x00000000
        /*0768*/ 	.word	0x00000000
        /*076c*/ 	.short	0x010a
        /*076e*/ 	.byte	0xff
	.zero		1


	//   ....[104]....
        /*0770*/ 	.word	0x00007580
        /*0774*/ 	.word	0x00000000
        /*0778*/ 	.word	0x00000000
        /*077c*/ 	.short	0x010a
        /*077e*/ 	.byte	0xff
	.zero		1


	//   ....[105]....
        /*0780*/ 	.word	0x000075e0
        /*0784*/ 	.word	0x00000000
        /*0788*/ 	.word	0x00000000
        /*078c*/ 	.short	0x010a
        /*078e*/ 	.byte	0xff
	.zero		1


	//   ....[106]....
        /*0790*/ 	.word	0x00007640
        /*0794*/ 	.word	0x00000000
        /*0798*/ 	.word	0x00000000
        /*079c*/ 	.short	0x010a
        /*079e*/ 	.byte	0xff
	.zero		1


	//   ....[107]....
        /*07a0*/ 	.word	0x000076a0
        /*07a4*/ 	.word	0x00000000
        /*07a8*/ 	.word	0x00000000
        /*07ac*/ 	.short	0x010a
        /*07ae*/ 	.byte	0xff
	.zero		1


	//   ....[108]....
        /*07b0*/ 	.word	0x000076f0
        /*07b4*/ 	.word	0x00000000
        /*07b8*/ 	.word	0x00000080
        /*07bc*/ 	.short	0x010a
        /*07be*/ 	.byte	0xff
	.zero		1


	//   ....[109]....
        /*07c0*/ 	.word	0x00007750
        /*07c4*/ 	.word	0x00000000
        /*07c8*/ 	.word	0x00000078
        /*07cc*/ 	.short	0x010a
        /*07ce*/ 	.byte	0xff
	.zero		1


	//   ....[110]....
        /*07d0*/ 	.word	0x000077b0
        /*07d4*/ 	.word	0x00000000
        /*07d8*/ 	.word	0x00000058
        /*07dc*/ 	.short	0x010a
        /*07de*/ 	.byte	0xff
	.zero		1


	//   ....[111]....
        /*07e0*/ 	.word	0x00007810
        /*07e4*/ 	.word	0x00000000
        /*07e8*/ 	.word	0x00000058
        /*07ec*/ 	.short	0x010a
        /*07ee*/ 	.byte	0xff
	.zero		1


	//   ....[112]....
        /*07f0*/ 	.word	0x00007870
        /*07f4*/ 	.word	0x00000000
        /*07f8*/ 	.word	0x00000000
        /*07fc*/ 	.short	0x010a
        /*07fe*/ 	.byte	0xff
	.zero		1


	//   ....[113]....
        /*0800*/ 	.word	0x000078d0
        /*0804*/ 	.word	0x00000000
        /*0808*/ 	.word	0x00000000
        /*080c*/ 	.short	0x010a
        /*080e*/ 	.byte	0xff
	.zero		1


	//   ....[114]....
        /*0810*/ 	.word	0x00007920
        /*0814*/ 	.word	0x00000000
        /*0818*/ 	.word	0x00000080
        /*081c*/ 	.short	0x010a
        /*081e*/ 	.byte	0xff
	.zero		1


	//   ....[115]....
        /*0820*/ 	.word	0x00007970
        /*0824*/ 	.word	0x00000002
        /*0828*/ 	.word	0x00000040
        /*082c*/ 	.short	0x010a
        /*082e*/ 	.byte	0xff
	.zero		1


	//   ....[116]....
        /*0830*/ 	.word	0x000079c0
        /*0834*/ 	.word	0x0000002c
        /*0838*/ 	.word	0x000000a0
        /*083c*/ 	.short	0x010a
        /*083e*/ 	.byte	0xff
	.zero		1


	//   ....[117]....
        /*0840*/ 	.word	0x00007a10
        /*0844*/ 	.word	0x00000002
        /*0848*/ 	.word	0x00000040
        /*084c*/ 	.short	0x010a
        /*084e*/ 	.byte	0xff
	.zero		1


	//----- nvinfo : EIATTR_NUM_MBARRIERS
	.align		4
.L_47:
        /*0850*/ 	.byte	0x03, 0x38
        /*0852*/ 	.short	0x0020


	//----- nvinfo : EIATTR_EXIT_INSTR_OFFSETS
	.align		4
        /*0854*/ 	.byte	0x04, 0x1c
        /*0856*/ 	.short	(.L_49 - .L_48)


	//   ....[0]....
.L_48:
        /*0858*/ 	.word	0x00002620


	//   ....[1]....
        /*085c*/ 	.word	0x00002b10


	//   ....[2]....
        /*0860*/ 	.word	0x00002b70


	//   ....[3]....
        /*0864*/ 	.word	0x00003c90


	//   ....[4]....
        /*0868*/ 	.word	0x00004b50


	//   ....[5]....
        /*086c*/ 	.word	0x00004b90


	//   ....[6]....
        /*0870*/ 	.word	0x00006f50


	//   ....[7]....
        /*0874*/ 	.word	0x00006fd0


	//   ....[8]....
        /*0878*/ 	.word	0x00007000


	//   ....[9]....
        /*087c*/ 	.word	0x00007070


	//----- nvinfo : EIATTR_MAX_THREADS
	.align		4
.L_49:
        /*0880*/ 	.byte	0x04, 0x05
        /*0882*/ 	.short	(.L_51 - .L_50)
.L_50:
        /*0884*/ 	.word	0x00000100
        /*0888*/ 	.word	0x00000001
        /*088c*/ 	.word	0x00000001


	//----- nvinfo : EIATTR_CRS_STACK_SIZE
	.align		4
.L_51:
        /*0890*/ 	.byte	0x04, 0x1e
        /*0892*/ 	.short	(.L_53 - .L_52)
.L_52:
        /*0894*/ 	.word	0x00000000


	//----- nvinfo : EIATTR_CBANK_PARAM_SIZE
	.align		4
.L_53:
        /*0898*/ 	.byte	0x03, 0x19
        /*089a*/ 	.short	0x0800


	//----- nvinfo : EIATTR_PARAM_CBANK
	.align		4
        /*089c*/ 	.byte	0x04, 0x0a
        /*089e*/ 	.short	(.L_55 - .L_54)
	.align		4
.L_54:
        /*08a0*/ 	.word	index@(.nv.constant0._ZN7cutlass13device_kernelINS_4gemm6kernel13GemmUniversalIN4cute5tupleIJiiiiEEENS1_10collective13CollectiveMmaINS1_35MainloopSm100TmaUmmaWarpSpecializedILi4ELi2ELi4ENS5_IJNS4_1CILi1EEESB_SB_EEEEENS5_IJNSA_ILi64EEESE_NSA_ILi128EEEEEENS_6half_tENS5_IJlSB_lEEESH_SI_NS4_8TiledMMAINS4_8MMA_AtomIJNS4_20SM100_MMA_F16BF16_SSISH_SH_fLi64ELi64ELNS4_4UMMA5MajorE0ELSN_0ELNSM_7ScaleInE0ELSO_0EEEEEENS4_6LayoutISC_NS5_IJNSA_ILi0EEESS_SS_EEEEENS5_IJNS4_10UnderscoreESV_SV_EEEEENS4_13SM90_TMA_LOADENS4_14ComposedLayoutINS4_7SwizzleILi3ELi4ELi3EEENS4_18smem_ptr_flag_bitsILi16EEENSR_INS5_IJNSA_ILi8EEESE_EEENS5_IJSE_SB_EEEEEEEvNS4_8identityESY_S18_vS19_EENS_8epilogue10collective18CollectiveEpilogueINS1B_23Sm100TmaWarpSpecializedILi3ELi2ELi16ELb1ELb0EEEJSG_NS5_IJNSR_ISE_SB_EENSR_INSA_ILi32EEESB_EEEEESH_SI_SH_SI_NS1B_6fusion15FusionCallbacksIS1F_NS1K_17LinearCombinationISH_fSH_fLNS_15FloatRoundStyleE2EEESG_S1J_JEEENS4_5SM1004TMEM4LOAD26SM100_TMEM_LOAD_16dp256b4xESY_NSZ_INS10_ILi2ELi4ELi3EEES13_NSR_INS5_IJS14_S1H_EEENS5_IJS1H_SB_EEEEEEENS4_17SM75_U32x4_LDSM_NENS4_14SM90_TMA_STOREES1Y_NS4_17SM90_U32x4_STSM_NENS4_39AutoVectorizingCopyWithAssumedAlignmentILi128EEEEEEvvEEEEvNT_6ParamsE)
        /*08a4*/ 	.short	0x0380
        /*08a6*/ 	.short	0x0800


	//----- nvinfo : EIATTR_SW_WAR
	.align		4
.L_55:
        /*08a8*/ 	.byte	0x04, 0x36
        /*08aa*/ 	.short	(.L_57 - .L_56)
.L_56:
        /*08ac*/ 	.word	0x00000008
.L_57:


//--------------------- .nv.callgraph             --------------------------
	.section	.nv.callgraph,"",@"SHT_CUDA_CALLGRAPH"
	.align	4
	.sectionentsize	8
	.align		4
        /*0000*/ 	.word	0x00000000
	.align		4
        /*0004*/ 	.word	0xffffffff
	.align		4
        /*0008*/ 	.word	index@(_ZN7cutlass13device_kernelINS_4gemm6kernel13GemmUniversalIN4cute5tupleIJiiiiEEENS1_10collective13CollectiveMmaINS1_35MainloopSm100TmaUmmaWarpSpecializedILi4ELi2ELi4ENS5_IJNS4_1CILi1EEESB_SB_EEEEENS5_IJNSA_ILi64EEESE_NSA_ILi128EEEEEENS_6half_tENS5_IJlSB_lEEESH_SI_NS4_8TiledMMAINS4_8MMA_AtomIJNS4_20SM100_MMA_F16BF16_SSISH_SH_fLi64ELi64ELNS4_4UMMA5MajorE0ELSN_0ELNSM_7ScaleInE0ELSO_0EEEEEENS4_6LayoutISC_NS5_IJNSA_ILi0EEESS_SS_EEEEENS5_IJNS4_10UnderscoreESV_SV_EEEEENS4_13SM90_TMA_LOADENS4_14ComposedLayoutINS4_7SwizzleILi3ELi4ELi3EEENS4_18smem_ptr_flag_bitsILi16EEENSR_INS5_IJNSA_ILi8EEESE_EEENS5_IJSE_SB_EEEEEEEvNS4_8identityESY_S18_vS19_EENS_8epilogue10collective18CollectiveEpilogueINS1B_23Sm100TmaWarpSpecializedILi3ELi2ELi16ELb1ELb0EEEJSG_NS5_IJNSR_ISE_SB_EENSR_INSA_ILi32EEESB_EEEEESH_SI_SH_SI_NS1B_6fusion15FusionCallbacksIS1F_NS1K_17LinearCombinationISH_fSH_fLNS_15FloatRoundStyleE2EEESG_S1J_JEEENS4_5SM1004TMEM4LOAD26SM100_TMEM_LOAD_16dp256b4xESY_NSZ_INS10_ILi2ELi4ELi3EEES13_NSR_INS5_IJS14_S1H_EEENS5_IJS1H_SB_EEEEEEENS4_17SM75_U32x4_LDSM_NENS4_14SM90_TMA_STOREES1Y_NS4_17SM90_U32x4_STSM_NENS4_39AutoVectorizingCopyWithAssumedAlignmentILi128EEEEEEvvEEEEvNT_6ParamsE)
	.align		4
        /*000c*/ 	.word	index@(__assertfail)
	.align		4
        /*0010*/ 	.word	0x00000000
	.align		4
        /*0014*/ 	.word	0xfffffffe
	.align		4
        /*0018*/ 	.word	0x00000000
	.align		4
        /*001c*/ 	.word	0xfffffffd
	.align		4
        /*0020*/ 	.word	0x00000000
	.align		4
        /*0024*/ 	.word	0xfffffffc


//--------------------- .nv.constant4             --------------------------
	.section	.nv.constant4,"a",@progbits
	.align	8
	.align		8
.nv.constant4:
        /*0000*/ 	.dword	__assertfail
	.align		8
        /*0008*/ 	.dword	__unnamed_1
	.align		8
        /*0010*/ 	.dword	__unnamed_2
	.align		8
        /*0018*/ 	.dword	_ZN39_INTERNAL_12083a1d_4_k_cu_f754d243_62604cuda3std3__45__cpo5beginE
	.align		8
        /*0020*/ 	.dword	_ZN39_INTERNAL_12083a1d_4_k_cu_f754d243_62604cuda3std3__45__cpo3endE
	.align		8
        /*0028*/ 	.dword	_ZN39_INTERNAL_12083a1d_4_k_cu_f754d243_62604cuda3std3__45__cpo6cbeginE
	.align		8
        /*0030*/ 	.dword	_ZN39_INTERNAL_12083a1d_4_k_cu_f754d243_62604cuda3std3__45__cpo4cendE
	.align		8
        /*0038*/ 	.dword	_ZN39_INTERNAL_12083a1d_4_k_cu_f754d243_62604cuda3std3__441_GLOBAL__N__12083a1d_4_k_cu_f754d243_62606ignoreE
	.align		8
        /*0040*/ 	.dword	_ZN39_INTERNAL_12083a1d_4_k_cu_f754d243_62604cuda3std3__419piecewise_constructE
	.align		8
        /*0048*/ 	.dword	_ZN39_INTERNAL_12083a1d_4_k_cu_f754d243_62604cuda3std3__48in_placeE
	.align		8
        /*0050*/ 	.dword	_ZN39_INTERNAL_12083a1d_4_k_cu_f754d243_62604cuda3std6ranges3__45__cpo4swapE
	.align		8
        /*0058*/ 	.dword	_ZN39_INTERNAL_12083a1d_4_k_cu_f754d243_62604cuda3std6ranges3__45__cpo9iter_moveE
	.align		8
        /*0060*/ 	.dword	_ZN39_INTERNAL_12083a1d_4_k_cu_f754d243_62604cute7productE
	.align		8
        /*0068*/ 	.dword	_ZN39_INTERNAL_12083a1d_4_k_cu_f754d243_62604cute1_E
	.align		8
        /*0070*/ 	.dword	$str$25
	.align		8
        /*0078*/ 	.dword	$str$26
	.align		8
        /*0080*/ 	.dword	$str$27
	.align		8
        /*0088*/ 	.dword	$str$28


//--------------------- .text._ZN7cutlass13device_kernelINS_4gemm6kernel13GemmUniversalIN4cute5tupleIJiiiiEEENS1_10collective13CollectiveMmaINS1_35MainloopSm100TmaUmmaWarpSpecializedILi4ELi2ELi4ENS5_IJNS4_1CILi1EEESB_SB_EEEEENS5_IJNSA_ILi64EEESE_NSA_ILi128EEEEEENS_6half_tENS5_IJlSB_lEEESH_SI_NS4_8TiledMMAINS4_8MMA_AtomIJNS4_20SM100_MMA_F16BF16_SSISH_SH_fLi64ELi64ELNS4_4UMMA5MajorE0ELSN_0ELNSM_7ScaleInE0ELSO_0EEEEEENS4_6LayoutISC_NS5_IJNSA_ILi0EEESS_SS_EEEEENS5_IJNS4_10UnderscoreESV_SV_EEEEENS4_13SM90_TMA_LOADENS4_14ComposedLayoutINS4_7SwizzleILi3ELi4ELi3EEENS4_18smem_ptr_flag_bitsILi16EEENSR_INS5_IJNSA_ILi8EEESE_EEENS5_IJSE_SB_EEEEEEEvNS4_8identityESY_S18_vS19_EENS_8epilogue10collective18CollectiveEpilogueINS1B_23Sm100TmaWarpSpecializedILi3ELi2ELi16ELb1ELb0EEEJSG_NS5_IJNSR_ISE_SB_EENSR_INSA_ILi32EEESB_EEEEESH_SI_SH_SI_NS1B_6fusion15FusionCallbacksIS1F_NS1K_17LinearCombinationISH_fSH_fLNS_15FloatRoundStyleE2EEESG_S1J_JEEENS4_5SM1004TMEM4LOAD26SM100_TMEM_LOAD_16dp256b4xESY_NSZ_INS10_ILi2ELi4ELi3EEES13_NSR_INS5_IJS14_S1H_EEENS5_IJS1H_SB_EEEEEEENS4_17SM75_U32x4_LDSM_NENS4_14SM90_TMA_STOREES1Y_NS4_17SM90_U32x4_STSM_NENS4_39AutoVectorizingCopyWithAssumedAlignmentILi128EEEEEEvvEEEEvNT_6ParamsE --------------------------
	.section	.text._ZN7cutlass13device_kernelINS_4gemm6kernel13GemmUniversalIN4cute5tupleIJiiiiEEENS1_10collective13CollectiveMmaINS1_35MainloopSm100TmaUmmaWarpSpecializedILi4ELi2ELi4ENS5_IJNS4_1CILi1EEESB_SB_EEEEENS5_IJNSA_ILi64EEESE_NSA_ILi128EEEEEENS_6half_tENS5_IJlSB_lEEESH_SI_NS4_8TiledMMAINS4_8MMA_AtomIJNS4_20SM100_MMA_F16BF16_SSISH_SH_fLi64ELi64ELNS4_4UMMA5MajorE0ELSN_0ELNSM_7ScaleInE0ELSO_0EEEEEENS4_6LayoutISC_NS5_IJNSA_ILi0EEESS_SS_EEEEENS5_IJNS4_10UnderscoreESV_SV_EEEEENS4_13SM90_TMA_LOADENS4_14ComposedLayoutINS4_7SwizzleILi3ELi4ELi3EEENS4_18smem_ptr_flag_bitsILi16EEENSR_INS5_IJNSA_ILi8EEESE_EEENS5_IJSE_SB_EEEEEEEvNS4_8identityESY_S18_vS19_EENS_8epilogue10collective18CollectiveEpilogueINS1B_23Sm100TmaWarpSpecializedILi3ELi2ELi16ELb1ELb0EEEJSG_NS5_IJNSR_ISE_SB_EENSR_INSA_ILi32EEESB_EEEEESH_SI_SH_SI_NS1B_6fusion15FusionCallbacksIS1F_NS1K_17LinearCombinationISH_fSH_fLNS_15FloatRoundStyleE2EEESG_S1J_JEEENS4_5SM1004TMEM4LOAD26SM100_TMEM_LOAD_16dp256b4xESY_NSZ_INS10_ILi2ELi4ELi3EEES13_NSR_INS5_IJS14_S1H_EEENS5_IJS1H_SB_EEEEEEENS4_17SM75_U32x4_LDSM_NENS4_14SM90_TMA_STOREES1Y_NS4_17SM90_U32x4_STSM_NENS4_39AutoVectorizingCopyWithAssumedAlignmentILi128EEEEEEvvEEEEvNT_6ParamsE,"ax",@progbits
	.align	128
.text._ZN7cutlass13device_kernelINS_4gemm6kernel13GemmUniversalIN4cute5tupleIJiiiiEEENS1_10collective13CollectiveMmaINS1_35MainloopSm100TmaUmmaWarpSpecializedILi4ELi2ELi4ENS5_IJNS4_1CILi1EEESB_SB_EEEEENS5_IJNSA_ILi64EEESE_NSA_ILi128EEEEEENS_6half_tENS5_IJlSB_lEEESH_SI_NS4_8TiledMMAINS4_8MMA_AtomIJNS4_20SM100_MMA_F16BF16_SSISH_SH_fLi64ELi64ELNS4_4UMMA5MajorE0ELSN_0ELNSM_7ScaleInE0ELSO_0EEEEEENS4_6LayoutISC_NS5_IJNSA_ILi0EEESS_SS_EEEEENS5_IJNS4_10UnderscoreESV_SV_EEEEENS4_13SM90_TMA_LOADENS4_14ComposedLayoutINS4_7SwizzleILi3ELi4ELi3EEENS4_18smem_ptr_flag_bitsILi16EEENSR_INS5_IJNSA_ILi8EEESE_EEENS5_IJSE_SB_EEEEEEEvNS4_8identityESY_S18_vS19_EENS_8epilogue10collective18CollectiveEpilogueINS1B_23Sm100TmaWarpSpecializedILi3ELi2ELi16ELb1ELb0EEEJSG_NS5_IJNSR_ISE_SB_EENSR_INSA_ILi32EEESB_EEEEESH_SI_SH_SI_NS1B_6fusion15FusionCallbacksIS1F_NS1K_17LinearCombinationISH_fSH_fLNS_15FloatRoundStyleE2EEESG_S1J_JEEENS4_5SM1004TMEM4LOAD26SM100_TMEM_LOAD_16dp256b4xESY_NSZ_INS10_ILi2ELi4ELi3EEES13_NSR_INS5_IJS14_S1H_EEENS5_IJS1H_SB_EEEEEEENS4_17SM75_U32x4_LDSM_NENS4_14SM90_TMA_STOREES1Y_NS4_17SM90_U32x4_STSM_NENS4_39AutoVectorizingCopyWithAssumedAlignmentILi128EEEEEEvvEEEEvNT_6ParamsE:
        .type           _ZN7cutlass13device_kernelINS_4gemm6kernel13GemmUniversalIN4cute5tupleIJiiiiEEENS1_10collective13CollectiveMmaINS1_35MainloopSm100TmaUmmaWarpSpecializedILi4ELi2ELi4ENS5_IJNS4_1CILi1EEESB_SB_EEEEENS5_IJNSA_ILi64EEESE_NSA_ILi128EEEEEENS_6half_tENS5_IJlSB_lEEESH_SI_NS4_8TiledMMAINS4_8MMA_AtomIJNS4_20SM100_MMA_F16BF16_SSISH_SH_fLi64ELi64ELNS4_4UMMA5MajorE0ELSN_0ELNSM_7ScaleInE0ELSO_0EEEEEENS4_6LayoutISC_NS5_IJNSA_ILi0EEESS_SS_EEEEENS5_IJNS4_10UnderscoreESV_SV_EEEEENS4_13SM90_TMA_LOADENS4_14ComposedLayoutINS4_7SwizzleILi3ELi4ELi3EEENS4_18smem_ptr_flag_bitsILi16EEENSR_INS5_IJNSA_ILi8EEESE_EEENS5_IJSE_SB_EEEEEEEvNS4_8identityESY_S18_vS19_EENS_8epilogue10collective18CollectiveEpilogueINS1B_23Sm100TmaWarpSpecializedILi3ELi2ELi16ELb1ELb0EEEJSG_NS5_IJNSR_ISE_SB_EENSR_INSA_ILi32EEESB_EEEEESH_SI_SH_SI_NS1B_6fusion15FusionCallbacksIS1F_NS1K_17LinearCombinationISH_fSH_fLNS_15FloatRoundStyleE2EEESG_S1J_JEEENS4_5SM1004TMEM4LOAD26SM100_TMEM_LOAD_16dp256b4xESY_NSZ_INS10_ILi2ELi4ELi3EEES13_NSR_INS5_IJS14_S1H_EEENS5_IJS1H_SB_EEEEEEENS4_17SM75_U32x4_LDSM_NENS4_14SM90_TMA_STOREES1Y_NS4_17SM90_U32x4_STSM_NENS4_39AutoVectorizingCopyWithAssumedAlignmentILi128EEEEEEvvEEEEvNT_6ParamsE,@function
        .size           _ZN7cutlass13device_kernelINS_4gemm6kernel13GemmUniversalIN4cute5tupleIJiiiiEEENS1_10collective13CollectiveMmaINS1_35MainloopSm100TmaUmmaWarpSpecializedILi4ELi2ELi4ENS5_IJNS4_1CILi1EEESB_SB_EEEEENS5_IJNSA_ILi64EEESE_NSA_ILi128EEEEEENS_6half_tENS5_IJlSB_lEEESH_SI_NS4_8TiledMMAINS4_8MMA_AtomIJNS4_20SM100_MMA_F16BF16_SSISH_SH_fLi64ELi64ELNS4_4UMMA5MajorE0ELSN_0ELNSM_7ScaleInE0ELSO_0EEEEEENS4_6LayoutISC_NS5_IJNSA_ILi0EEESS_SS_EEEEENS5_IJNS4_10UnderscoreESV_SV_EEEEENS4_13SM90_TMA_LOADENS4_14ComposedLayoutINS4_7SwizzleILi3ELi4ELi3EEENS4_18smem_ptr_flag_bitsILi16EEENSR_INS5_IJNSA_ILi8EEESE_EEENS5_IJSE_SB_EEEEEEEvNS4_8identityESY_S18_vS19_EENS_8epilogue10collective18CollectiveEpilogueINS1B_23Sm100TmaWarpSpecializedILi3ELi2ELi16ELb1ELb0EEEJSG_NS5_IJNSR_ISE_SB_EENSR_INSA_ILi32EEESB_EEEEESH_SI_SH_SI_NS1B_6fusion15FusionCallbacksIS1F_NS1K_17LinearCombinationISH_fSH_fLNS_15FloatRoundStyleE2EEESG_S1J_JEEENS4_5SM1004TMEM4LOAD26SM100_TMEM_LOAD_16dp256b4xESY_NSZ_INS10_ILi2ELi4ELi3EEES13_NSR_INS5_IJS14_S1H_EEENS5_IJS1H_SB_EEEEEEENS4_17SM75_U32x4_LDSM_NENS4_14SM90_TMA_STOREES1Y_NS4_17SM90_U32x4_STSM_NENS4_39AutoVectorizingCopyWithAssumedAlignmentILi128EEEEEEvvEEEEvNT_6ParamsE,(.L_x_154 - _ZN7cutlass13device_kernelINS_4gemm6kernel13GemmUniversalIN4cute5tupleIJiiiiEEENS1_10collective13CollectiveMmaINS1_35MainloopSm100TmaUmmaWarpSpecializedILi4ELi2ELi4ENS5_IJNS4_1CILi1EEESB_SB_EEEEENS5_IJNSA_ILi64EEESE_NSA_ILi128EEEEEENS_6half_tENS5_IJlSB_lEEESH_SI_NS4_8TiledMMAINS4_8MMA_AtomIJNS4_20SM100_MMA_F16BF16_SSISH_SH_fLi64ELi64ELNS4_4UMMA5MajorE0ELSN_0ELNSM_7ScaleInE0ELSO_0EEEEEENS4_6LayoutISC_NS5_IJNSA_ILi0EEESS_SS_EEEEENS5_IJNS4_10UnderscoreESV_SV_EEEEENS4_13SM90_TMA_LOADENS4_14ComposedLayoutINS4_7SwizzleILi3ELi4ELi3EEENS4_18smem_ptr_flag_bitsILi16EEENSR_INS5_IJNSA_ILi8EEESE_EEENS5_IJSE_SB_EEEEEEEvNS4_8identityESY_S18_vS19_EENS_8epilogue10collective18CollectiveEpilogueINS1B_23Sm100TmaWarpSpecializedILi3ELi2ELi16ELb1ELb0EEEJSG_NS5_IJNSR_ISE_SB_EENSR_INSA_ILi32EEESB_EEEEESH_SI_SH_SI_NS1B_6fusion15FusionCallbacksIS1F_NS1K_17LinearCombinationISH_fSH_fLNS_15FloatRoundStyleE2EEESG_S1J_JEEENS4_5SM1004TMEM4LOAD26SM100_TMEM_LOAD_16dp256b4xESY_NSZ_INS10_ILi2ELi4ELi3EEES13_NSR_INS5_IJS14_S1H_EEENS5_IJS1H_SB_EEEEEEENS4_17SM75_U32x4_LDSM_NENS4_14SM90_TMA_STOREES1Y_NS4_17SM90_U32x4_STSM_NENS4_39AutoVectorizingCopyWithAssumedAlignmentILi128EEEEEEvvEEEEvNT_6ParamsE)
        .other          _ZN7cutlass13device_kernelINS_4gemm6kernel13GemmUniversalIN4cute5tupleIJiiiiEEENS1_10collective13CollectiveMmaINS1_35MainloopSm100TmaUmmaWarpSpecializedILi4ELi2ELi4ENS5_IJNS4_1CILi1EEESB_SB_EEEEENS5_IJNSA_ILi64EEESE_NSA_ILi128EEEEEENS_6half_tENS5_IJlSB_lEEESH_SI_NS4_8TiledMMAINS4_8MMA_AtomIJNS4_20SM100_MMA_F16BF16_SSISH_SH_fLi64ELi64ELNS4_4UMMA5MajorE0ELSN_0ELNSM_7ScaleInE0ELSO_0EEEEEENS4_6LayoutISC_NS5_IJNSA_ILi0EEESS_SS_EEEEENS5_IJNS4_10UnderscoreESV_SV_EEEEENS4_13SM90_TMA_LOADENS4_14ComposedLayoutINS4_7SwizzleILi3ELi4ELi3EEENS4_18smem_ptr_flag_bitsILi16EEENSR_INS5_IJNSA_ILi8EEESE_EEENS5_IJSE_SB_EEEEEEEvNS4_8identityESY_S18_vS19_EENS_8epilogue10collective18CollectiveEpilogueINS1B_23Sm100TmaWarpSpecializedILi3ELi2ELi16ELb1ELb0EEEJSG_NS5_IJNSR_ISE_SB_EENSR_INSA_ILi32EEESB_EEEEESH_SI_SH_SI_NS1B_6fusion15FusionCallbacksIS1F_NS1K_17LinearCombinationISH_fSH_fLNS_15FloatRoundStyleE2EEESG_S1J_JEEENS4_5SM1004TMEM4LOAD26SM100_TMEM_LOAD_16dp256b4xESY_NSZ_INS10_ILi2ELi4ELi3EEES13_NSR_INS5_IJS14_S1H_EEENS5_IJS1H_SB_EEEEEEENS4_17SM75_U32x4_LDSM_NENS4_14SM90_TMA_STOREES1Y_NS4_17SM90_U32x4_STSM_NENS4_39AutoVectorizingCopyWithAssumedAlignmentILi128EEEEEEvvEEEEvNT_6ParamsE,@"STO_CUDA_ENTRY STV_DEFAULT"
_ZN7cutlass13device_kernelINS_4gemm6kernel13GemmUniversalIN4cute5tupleIJiiiiEEENS1_10collective13CollectiveMmaINS1_35MainloopSm100TmaUmmaWarpSpecializedILi4ELi2ELi4ENS5_IJNS4_1CILi1EEESB_SB_EEEEENS5_IJNSA_ILi64EEESE_NSA_ILi128EEEEEENS_6half_tENS5_IJlSB_lEEESH_SI_NS4_8TiledMMAINS4_8MMA_AtomIJNS4_20SM100_MMA_F16BF16_SSISH_SH_fLi64ELi64ELNS4_4UMMA5MajorE0ELSN_0ELNSM_7ScaleInE0ELSO_0EEEEEENS4_6LayoutISC_NS5_IJNSA_ILi0EEESS_SS_EEEEENS5_IJNS4_10UnderscoreESV_SV_EEEEENS4_13SM90_TMA_LOADENS4_14ComposedLayoutINS4_7SwizzleILi3ELi4ELi3EEENS4_18smem_ptr_flag_bitsILi16EEENSR_INS5_IJNSA_ILi8EEESE_EEENS5_IJSE_SB_EEEEEEEvNS4_8identityESY_S18_vS19_EENS_8epilogue10collective18CollectiveEpilogueINS1B_23Sm100TmaWarpSpecializedILi3ELi2ELi16ELb1ELb0EEEJSG_NS5_IJNSR_ISE_SB_EENSR_INSA_ILi32EEESB_EEEEESH_SI_SH_SI_NS1B_6fusion15FusionCallbacksIS1F_NS1K_17LinearCombinationISH_fSH_fLNS_15FloatRoundStyleE2EEESG_S1J_JEEENS4_5SM1004TMEM4LOAD26SM100_TMEM_LOAD_16dp256b4xESY_NSZ_INS10_ILi2ELi4ELi3EEES13_NSR_INS5_IJS14_S1H_EEENS5_IJS1H_SB_EEEEEEENS4_17SM75_U32x4_LDSM_NENS4_14SM90_TMA_STOREES1Y_NS4_17SM90_U32x4_STSM_NENS4_39AutoVectorizingCopyWithAssumedAlignmentILi128EEEEEEvvEEEEvNT_6ParamsE:
[----:B------:R-:W1:Y:S01]  /*0000*/  LDC R1, c[0x0][0x37c] ;  /* 0x0000df00ff017b82 */ /* 0x000e620000000800 */
[----:B------:R-:W2:Y:S01]  /*0010*/  S2R R70, SR_TID.X ;  /* 0x0000000000467919 */ /* 0x000ea20000002100 */
[----:B------:R-:W3:Y:S01]  /*0020*/  LDCU.64 UR4, c[0x0][0x890] ;  /* 0x00011200ff0477ac */ /* 0x000ee20008000a00 */
[----:B------:R-:W-:Y:S02]  /*0030*/  PRMT R60, RZ, 0x7610, R60 ;  /* 0x00007610ff3c7816 */ /* 0x000fe4000000003c */
[----:B------:R-:W-:Y:S01]  /*0040*/  ELECT P5, URZ, PT ;  /* 0x0000000000ff782f */ /* 0x000fe200038a0000 */
[----:B------:R-:W4:Y:S01]  /*0050*/  LDCU.64 UR46, c[0x0][0x358] ;  /* 0x00006b00ff2e77ac */ /* 0x000f220008000a00 */
[----:B---3--:R-:W-:-:S04]  /*0060*/  UISETP.NE.U32.AND UP0, UPT, UR4, URZ, UPT ;  /* 0x000000ff0400728c */ /* 0x008fc8000bf05070 */
[----:B------:R-:W-:Y:S01]  /*0070*/  UISETP.NE.AND.EX UP0, UPT, UR5, URZ, UPT, UP0 ;  /* 0x000000ff0500728c */ /* 0x000fe2000bf05300 */
[----:B--2---:R-:W-:-:S05]  /*0080*/  SHF.R.U32.HI R65, RZ, 0x5, R70 ;  /* 0x00000005ff417819 */ /* 0x004fca0000011646 */
[----:B------:R-:W2:Y:S02]  /*0090*/  SHFL.IDX PT, R0, R65, RZ, 0x1f ;  /* 0x00001fff41007589 */ /* 0x000ea400000e0000 */
[----:B--2---:R-:W-:Y:S01]  /*00a0*/  R2UR UR8, R0 ;  /* 0x00000000000872ca */ /* 0x004fe200000e0000 */
[----:B-1--4-:R-:W-:-:S14]  /*00b0*/  BRA.U UP0, `(.L_x_0) ;  /* 0x00000001002c7547 */ /* 0x012fdc000b800000 */
[----:B------:R-:W1:Y:S02]  /*00c0*/  LDCU.64 UR6, c[0x0][0x888] ;  /* 0x00011100ff0677ac */ /* 0x000e640008000a00 */
[----:B-1----:R-:W-:-:S04]  /*00d0*/  UISETP.NE.U32.AND UP0, UPT, UR6, URZ, UPT ;  /* 0x000000ff0600728c */ /* 0x002fc8000bf05070 */
[----:B------:R-:W-:-:S09]  /*00e0*/  UISETP.NE.AND.EX UP0, UPT, UR7, URZ, UPT, UP0 ;  /* 0x000000ff0700728c */ /* 0x000fd2000bf05300 */
[----:B------:R-:W-:Y:S05]  /*00f0*/  BRA.U !UP0, `(.L_x_1) ;  /* 0x0000000108107547 */ /* 0x000fea000b800000 */
[----:B------:R-:W1:Y:S02]  /*0100*/  LDC.64 R2, c[0x0][0x888] ;  /* 0x00022200ff027b82 */ /* 0x000e640000000a00 */
[----:B-1----:R1:W5:Y:S01]  /*0110*/  LDG.E R35, desc[UR46][R2.64] ;  /* 0x0000002e02237981 */ /* 0x002362000c1e1900 */
[----:B------:R-:W-:Y:S01]  /*0120*/  HFMA2 R60, -RZ, RZ, 0, 5.9604644775390625e-08 ;  /* 0x00000001ff3c7431 */ /* 0x000fe200000001ff */
[----:B------:R-:W-:Y:S05]  /*0130*/  BRA `(.L_x_0) ;  /* 0x00000000000c7947 */ /* 0x000fea0003800000 */
.L_x_1:
[----:B------:R-:W1:Y:S01]  /*0140*/  LDCU UR6, c[0x0][0x880] ;  /* 0x00011000ff0677ac */ /* 0x000e620008000800 */
[----:B------:R-:W-:Y:S01]  /*0150*/  HFMA2 R60, -RZ, RZ, 0, 5.9604644775390625e-08 ;  /* 0x00000001ff3c7431 */ /* 0x000fe200000001ff */
[----:B-1----:R-:W-:-:S07]  /*0160*/  MOV R35, UR6 ;  /* 0x0000000600237c02 */ /* 0x002fce0008000f00 */
.L_x_0:
[----:B------:R-:W2:Y:S02]  /*0170*/  LDCU.64 UR6, c[0x0][0x8b0] ;  /* 0x00011600ff0677ac */ /* 0x000ea40008000a00 */
[----:B--2---:R-:W-:-:S04]  /*0180*/  UISETP.NE.U32.AND UP0, UPT, UR6, URZ, UPT ;  /* 0x000000ff0600728c */ /* 0x004fc8000bf05070 */
[----:B------:R-:W-:-:S09]  /*0190*/  UISETP.NE.AND.EX UP0, UPT, UR7, URZ, UPT, UP0 ;  /* 0x000000ff0700728c */ /* 0x000fd2000bf05300 */
[----:B------:R-:W-:Y:S05]  /*01a0*/  BRA.U UP0, `(.L_x_2) ;  /* 0x0000000100247547 */ /* 0x000fea000b800000 */
[----:B------:R-:W2:Y:S02]  /*01b0*/  LDCU.64 UR6, c[0x0][0x8a8] ;  /* 0x00011500ff0677ac */ /* 0x000ea40008000a00 */
[----:B--2---:R-:W-:-:S04]  /*01c0*/  UISETP.NE.U32.AND UP0, UPT, UR6, URZ, UPT ;  /* 0x000000ff0600728c */ /* 0x004fc8000bf05070 */
[----:B------:R-:W-:-:S09]  /*01d0*/  UISETP.NE.AND.EX UP0, UPT, UR7, URZ, UPT, UP0 ;  /* 0x000000ff0700728c */ /* 0x000fd2000bf05300 */
[----:B------:R-:W-:Y:S05]  /*01e0*/  BRA.U !UP0, `(.L_x_3) ;  /* 0x00000001080c7547 */ /* 0x000fea000b800000 */
[----:B-1----:R-:W1:Y:S02]  /*01f0*/  LDC.64 R2, c[0x0][0x8a8] ;  /* 0x00022a00ff027b82 */ /* 0x002e640000000a00 */
[----:B-1----:R2:W5:Y:S01]  /*0200*/  LDG.E R33, desc[UR46][R2.64] ;  /* 0x0000002e02217981 */ /* 0x002562000c1e1900 */
[----:B------:R-:W-:Y:S05]  /*0210*/  BRA `(.L_x_2) ;  /* 0x0000000000087947 */ /* 0x000fea0003800000 */
.L_x_3:
[----:B------:R-:W2:Y:S02]  /*0220*/  LDCU UR6, c[0x0][0x8a0] ;  /* 0x00011400ff0677ac */ /* 0x000ea40008000800 */
[----:B--2---:R-:W-:Y:S02]  /*0230*/  MOV R33, UR6 ;  /* 0x0000000600217c02 */ /* 0x004fe40008000f00 */
.L_x_2:
[----:B------:R-:W-:Y:S01]  /*0240*/  IMAD.U32 R0, RZ, RZ, UR8 ;  /* 0x00000008ff007e24 */ /* 0x000fe2000f8e00ff */
[----:B------:R-:W-:Y:S04]  /*0250*/  BSSY.RECONVERGENT B0, `(.L_x_4) ;  /* 0x000000c000007945 */ /* 0x000fe80003800200 */
[C---:B------:R-:W-:Y:S02]  /*0260*/  ISETP.NE.OR P1, PT, R0.reuse, 0x1, !P5 ;  /* 0x000000010000780c */ /* 0x040fe40006f25670 */
[----:B------:R-:W-:-:S11]  /*0270*/  ISETP.NE.OR P0, PT, R0, 0x3, !P5 ;  /* 0x000000030000780c */ /* 0x000fd60006f05670 */
[----:B------:R-:W-:Y:S05]  /*0280*/  @P1 BRA `(.L_x_5) ;  /* 0x0000000000201947 */ /* 0x000fea0003800000 */
[----:B------:R-:W3:Y:S02]  /*0290*/  LDCU.64 UR6, c[0x0][0x348] ;  /* 0x00006900ff0677ac */ /* 0x000ee40008000a00 */
[----:B---3--:R-:W-:Y:S02]  /*02a0*/  UIADD3 UR10, UP1, UPT, UR6, 0x80, URZ ;  /* 0x00000080060a7890 */ /* 0x008fe4000ff3e0ff */
[----:B------:R-:W-:Y:S02]  /*02b0*/  UIADD3 UR6, UP0, UPT, UR6, 0x180, URZ ;  /* 0x0000018006067890 */ /* 0x000fe4000ff1e0ff */
[----:B------:R-:W-:Y:S02]  /*02c0*/  UIADD3.X UR11, UPT, UPT, URZ, UR7, URZ, UP1, !UPT ;  /* 0x00000007ff0b7290 */ /* 0x000fe40008ffe4ff */
[----:B------:R-:W-:-:S07]  /*02d0*/  UIADD3.X UR7, UPT, UPT, URZ, UR7, URZ, UP0, !UPT ;  /* 0x00000007ff077290 */ /* 0x000fce00087fe4ff */
[----:B------:R3:W-:Y:S02]  /*02e0*/  UTMACCTL.PF [UR10] ;  /* 0x000000000a0079b9 */ /* 0x0007e40008040000 */
[----:B------:R3:W-:Y:S02]  /*02f0*/  UTMACCTL.PF [UR6] ;  /* 0x00000000060079b9 */ /* 0x0007e40008040000 */
[----:B---3--:R-:W-:Y:S01]  /*0300*/  NOP ;  /* 0x0000000000007918 */ /* 0x008fe20000000000 */
.L_x_5:
[----:B------:R-:W-:Y:S05]  /*0310*/  BSYNC.RECONVERGENT B0 ;  /* 0x0000000000007941 */ /* 0x000fea0003800200 */
.L_x_4:
[----:B------:R-:W-:Y:S04]  /*0320*/  BSSY.RECONVERGENT B0, `(.L_x_6) ;  /* 0x000000a000007945 */ /* 0x000fe80003800200 */
        /* <DEDUP_REMOVED lines=9> */
.L_x_7:
[----:B------:R-:W-:Y:S05]  /*03c0*/  BSYNC.RECONVERGENT B0 ;  /* 0x0000000000007941 */ /* 0x000fea0003800200 */
.L_x_6:
[----:B------:R-:W3:Y:S01]  /*03d0*/  LDCU.64 UR6, c[0x0][0x888] ;  /* 0x00011100ff0677ac */ /* 0x000ee20008000a00 */
[----:B------:R-:W-:Y:S02]  /*03e0*/  UISETP.EQ.U32.AND UP1, UPT, UR4, URZ, UPT ;  /* 0x000000ff0400728c */ /* 0x000fe4000bf22070 */
[----:B------:R-:W-:Y:S02]  /*03f0*/  UPLOP3.LUT UP2, UPT, UPT, UPT, UPT, 0x80, 0x8 ;  /* 0x000000000008789c */ /* 0x000fe40003f4f070 */
[----:B---3--:R-:W-:-:S04]  /*0400*/  UISETP.NE.U32.AND UP0, UPT, UR6, URZ, UPT ;  /* 0x000000ff0600728c */ /* 0x008fc8000bf05070 */
[----:B------:R-:W-:-:S04]  /*0410*/  UISETP.NE.AND.EX UP0, UPT, UR7, URZ, UPT, UP0 ;  /* 0x000000ff0700728c */ /* 0x000fc8000bf05300 */
[----:B------:R-:W-:-:S04]  /*0420*/  UISETP.EQ.OR.EX UP3, UPT, UR5, URZ, !UP0, UP1 ;  /* 0x000000ff0500728c */ /* 0x000fc8000c762710 */
[----:B------:R-:W-:-:S05]  /*0430*/  UP2UR UR53, UPR, URZ, 0x8 ;  /* 0x00000008ff357883 */ /* 0x000fca0008000000 */
[----:B------:R-:W-:Y:S07]  /*0440*/  BRA.U !UP3, `(.L_x_8) ;  /* 0x000000010b207547 */ /* 0x000fee000b800000 */
[----:B------:R-:W-:Y:S01]  /*0450*/  UISETP.NE.U32.AND UP2, UPT, UR4, URZ, UPT ;  /* 0x000000ff0400728c */ /* 0x000fe2000bf45070 */
[----:B-----5:R-:W-:Y:S01]  /*0460*/  FSETP.NEU.AND P0, PT, R35, RZ, PT ;  /* 0x000000ff2300720b */ /* 0x020fe20003f0d000 */
[----:B------:R-:W-:Y:S02]  /*0470*/  USEL UR4, URZ, 0xffffffff, UP0 ;  /* 0xffffffffff047887 */ /* 0x000fe40008000000 */
[----:B------:R-:W-:-:S10]  /*0480*/  UISETP.NE.AND.EX UP2, UPT, UR5, URZ, UPT, UP2 ;  /* 0x000000ff0500728c */ /* 0x000fd4000bf45320 */
[----:B------:R-:W-:Y:S01]  /*0490*/  VOTEU.ANY UP1, P0 ;  /* 0x0000000000ff7886 */ /* 0x000fe20000020100 */
[----:B------:R-:W-:-:S04]  /*04a0*/  @!UP2 USEL UR4, URZ, 0xffffffff, UP1 ;  /* 0xffffffffff04a887 */ /* 0x000fc80008800000 */
[----:B------:R-:W-:-:S04]  /*04b0*/  ULOP3.LUT UR4, UR4, 0x1, URZ, 0xc0, !UPT ;  /* 0x0000000104047892 */ /* 0x000fc8000f8ec0ff */
[----:B------:R-:W-:-:S11]  /*04c0*/  UISETP.NE.U32.AND UP2, UPT, UR4, 0x1, UPT ;  /* 0x000000010400788c */ /* 0x000fd6000bf45070 */
.L_x_8:
[----:B-12---:R-:W1:Y:S01]  /*04d0*/  SHFL.IDX PT, R2, R65, RZ, 0x1f ;  /* 0x00001fff41027589 */ /* 0x006e6200000e0000 */
[----:B------:R-:W-:-:S04]  /*04e0*/  UISETP.NE.AND UP1, UPT, UR8, 0x2, UPT ;  /* 0x000000020800788c */ /* 0x000fc8000bf25270 */
[----:B------:R-:W-:Y:S01]  /*04f0*/  USEL UR6, URZ, 0x1, UP1 ;  /* 0x00000001ff067887 */ /* 0x000fe20008800000 */
[----:B-1----:R-:W-:-:S13]  /*0500*/  ISETP.NE.AND P0, PT, R2, RZ, PT ;  /* 0x000000ff0200720c */ /* 0x002fda0003f05270 */
[----:B------:R-:W-:Y:S05]  /*0510*/  @P0 BRA `(.L_x_9) ;  /* 0x0000000000480947 */ /* 0x000fea0003800000 */
[----:B------:R-:W1:Y:S01]  /*0520*/  S2UR UR5, SR_CgaCtaId ;  /* 0x00000000000579c3 */ /* 0x000e620000008800 */
[----:B------:R-:W-:Y:S01]  /*0530*/  UMOV UR7, 0x400 ;  /* 0x0000040000077882 */ /* 0x000fe20000000000 */
[----:B------:R-:W-:Y:S01]  /*0540*/  UMOV UR4, 0x1 ;  /* 0x0000000100047882 */ /* 0x000fe20000000000 */
[----:B------:R-:W-:Y:S01]  /*0550*/  ELECT P0, URZ, PT ;  /* 0x0000000000ff782f */ /* 0x000fe20003800000 */
[----:B------:R-:W-:-:S04]  /*0560*/  UIADD3 UR10, UPT, UPT, -UR4, 0x100000, URZ ;  /* 0x00100000040a7890 */ /* 0x000fc8000fffe1ff */
[----:B------:R-:W-:Y:S02]  /*0570*/  USHF.L.U32 UR11, UR10, 0xb, URZ ;  /* 0x0000000b0a0b7899 */ /* 0x000fe400080006ff */
[----:B------:R-:W-:Y:S02]  /*0580*/  USHF.L.U32 UR10, UR10, 0x1, URZ ;  /* 0x000000010a0a7899 */ /* 0x000fe400080006ff */
[----:B-1----:R-:W-:Y:S01]  /*0590*/  ULEA UR5, UR5, UR7, 0x18 ;  /* 0x0000000705057291 */ /* 0x002fe2000f8ec0ff */
[----:B------:R-:W1:Y:S11]  /*05a0*/  FENCE.VIEW.ASYNC.S ;  /* 0x00000000000073c6 */ /* 0x000e760000000000 */
[----:B-1----:R1:W2:Y:S01]  /*05b0*/  SYNCS.EXCH.64 URZ, [UR5], UR10 ;  /* 0x0000000a05ff75b2 */ /* 0x0022a20008000100 */
[----:B------:R1:W3:Y:S01]  /*05c0*/  SYNCS.EXCH.64 URZ, [UR5+0x20], UR10 ;  /* 0x0000200a05ff75b2 */ /* 0x0002e20008000100 */
[----:B------:R1:W4:Y:S01]  /*05d0*/  SYNCS.EXCH.64 URZ, [UR5+0x8], UR10 ;  /* 0x0000080a05ff75b2 */ /* 0x0003220008000100 */
[----:B------:R1:W1:Y:S01]  /*05e0*/  SYNCS.EXCH.64 URZ, [UR5+0x28], UR10 ;  /* 0x0000280a05ff75b2 */ /* 0x0002620008000100 */
[----:B------:R1:W1:Y:S01]  /*05f0*/  SYNCS.EXCH.64 URZ, [UR5+0x10], UR10 ;  /* 0x0000100a05ff75b2 */ /* 0x0002620008000100 */
[----:B------:R1:W1:Y:S01]  /*0600*/  SYNCS.EXCH.64 URZ, [UR5+0x30], UR10 ;  /* 0x0000300a05ff75b2 */ /* 0x0002620008000100 */
[----:B------:R1:W1:Y:S01]  /*0610*/  SYNCS.EXCH.64 URZ, [UR5+0x18], UR10 ;  /* 0x0000180a05ff75b2 */ /* 0x0002620008000100 */
[----:B------:R1:W1:Y:S01]  /*0620*/  SYNCS.EXCH.64 URZ, [UR5+0x38], UR10 ;  /* 0x0000380a05ff75b2 */ /* 0x0002620008000100 */
[----:B------:R-:W-:Y:S01]  /*0630*/  NOP ;  /* 0x0000000000007918 */ /* 0x000fe20000000000 */
.L_x_9:
[----:B------:R-:W2:Y:S01]  /*0640*/  SHFL.IDX PT, R2, R65, RZ, 0x1f ;  /* 0x00001fff41027589 */ /* 0x000ea200000e0000 */
[----:B------:R-:W-:Y:S01]  /*0650*/  NOP ;  /* 0x0000000000007918 */ /* 0x000fe20000000000 */
[----:B--2---:R-:W-:-:S13]  /*0660*/  ISETP.NE.AND P0, PT, R2, 0x1, PT ;  /* 0x000000010200780c */ /* 0x004fda0003f05270 */
[----:B------:R-:W-:Y:S05]  /*0670*/  @P0 BRA `(.L_x_10) ;  /* 0x0000000000500947 */ /* 0x000fea0003800000 */
[----:B------:R-:W2:Y:S01]  /*0680*/  S2UR UR7, SR_CgaCtaId ;  /* 0x00000000000779c3 */ /* 0x000ea20000008800 */
[----:B------:R-:W-:Y:S01]  /*0690*/  UMOV UR9, 0x400 ;  /* 0x0000040000097882 */ /* 0x000fe20000000000 */
[----:B-1----:R-:W-:Y:S01]  /*06a0*/  UMOV UR5, 0x20 ;  /* 0x0000002000057882 */ /* 0x002fe20000000000 */
[----:B------:R-:W-:Y:S01]  /*06b0*/  UMOV UR4, 0x80 ;  /* 0x0000008000047882 */ /* 0x000fe20000000000 */
[----:B------:R-:W-:-:S04]  /*06c0*/  UIADD3 UR10, UPT, UPT, -UR5, 0x100000, URZ ;  /* 0x00100000050a7890 */ /* 0x000fc8000fffe1ff */
[----:B------:R-:W-:Y:S02]  /*06d0*/  USHF.L.U32 UR11, UR10, 0xb, URZ ;  /* 0x0000000b0a0b7899 */ /* 0x000fe400080006ff */
[----:B------:R-:W-:Y:S02]  /*06e0*/  USHF.L.U32 UR10, UR10, 0x1, URZ ;  /* 0x000000010a0a7899 */ /* 0x000fe400080006ff */
[----:B------:R-:W-:-:S04]  /*06f0*/  UIADD3 UR4, UPT, UPT, -UR4, 0x100000, URZ ;  /* 0x0010000004047890 */ /* 0x000fc8000fffe1ff */
[----:B------:R-:W-:Y:S02]  /*0700*/  USHF.L.U32 UR5, UR4, 0xb, URZ ;  /* 0x0000000b04057899 */ /* 0x000fe400080006ff */
[----:B------:R-:W-:Y:S01]  /*0710*/  USHF.L.U32 UR4, UR4, 0x1, URZ ;  /* 0x0000000104047899 */ /* 0x000fe200080006ff */
[----:B------:R-:W-:Y:S01]  /*0720*/  ELECT P0, URZ, PT ;  /* 0x0000000000ff782f */ /* 0x000fe20003800000 */
[----:B--2---:R-:W-:Y:S01]  /*0730*/  ULEA UR7, UR7, UR9, 0x18 ;  /* 0x0000000907077291 */ /* 0x004fe2000f8ec0ff */
[----:B------:R-:W1:Y:S11]  /*0740*/  FENCE.VIEW.ASYNC.S ;  /* 0x00000000000073c6 */ /* 0x000e760000000000 */
[----:B-1----:R2:W1:Y:S01]  /*0750*/  SYNCS.EXCH.64 URZ, [UR7+0x40], UR10 ;  /* 0x0000400a07ff75b2 */ /* 0x0024620008000100 */
[----:B------:R2:W1:Y:S01]  /*0760*/  SYNCS.EXCH.64 URZ, [UR7+0x58], UR4 ;  /* 0x0000580407ff75b2 */ /* 0x0004620008000100 */
[----:B------:R2:W1:Y:S01]  /*0770*/  SYNCS.EXCH.64 URZ, [UR7+0x48], UR10 ;  /* 0x0000480a07ff75b2 */ /* 0x0004620008000100 */
[----:B------:R2:W1:Y:S01]  /*0780*/  SYNCS.EXCH.64 URZ, [UR7+0x60], UR4 ;  /* 0x0000600407ff75b2 */ /* 0x0004620008000100 */
[----:B------:R2:W1:Y:S01]  /*0790*/  SYNCS.EXCH.64 URZ, [UR7+0x50], UR10 ;  /* 0x0000500a07ff75b2 */ /* 0x0004620008000100 */
[----:B------:R2:W1:Y:S02]  /*07a0*/  SYNCS.EXCH.64 URZ, [UR7+0x68], UR4 ;  /* 0x0000680407ff75b2 */ /* 0x0004640008000100 */
[----:B--2---:R-:W-:Y:S01]  /*07b0*/  NOP ;  /* 0x0000000000007918 */ /* 0x004fe20000000000 */
.L_x_10:
[----:B------:R-:W2:Y:S01]  /*07c0*/  SHFL.IDX PT, R2, R65, RZ, 0x1f ;  /* 0x00001fff41027589 */ /* 0x000ea200000e0000 */
[----:B------:R-:W-:Y:S01]  /*07d0*/  NOP ;  /* 0x0000000000007918 */ /* 0x000fe20000000000 */
[----:B--2---:R-:W-:-:S13]  /*07e0*/  ISETP.NE.AND P0, PT, R2, 0x3, PT ;  /* 0x000000030200780c */ /* 0x004fda0003f05270 */
[----:B------:R-:W-:Y:S05]  /*07f0*/  @P0 BRA `(.L_x_11) ;  /* 0x0000000000300947 */ /* 0x000fea0003800000 */
[----:B-1----:R-:W1:Y:S01]  /*0800*/  S2UR UR5, SR_CgaCtaId ;  /* 0x00000000000579c3 */ /* 0x002e620000008800 */
        /* <DEDUP_REMOVED lines=8> */
[----:B-1----:R2:W1:Y:S01]  /*0890*/  SYNCS.EXCH.64 URZ, [UR5+0x70], UR10 ;  /* 0x0000700a05ff75b2 */ /* 0x0024620008000100 */
[----:B------:R2:W1:Y:S02]  /*08a0*/  SYNCS.EXCH.64 URZ, [UR5+0x78], UR10 ;  /* 0x0000780a05ff75b2 */ /* 0x0004640008000100 */
[----:B--2---:R-:W-:Y:S01]  /*08b0*/  NOP ;  /* 0x0000000000007918 */ /* 0x004fe20000000000 */
.L_x_11:
[----:B------:R-:W2:Y:S01]  /*08c0*/  SHFL.IDX PT, R2, R65, RZ, 0x1f ;  /* 0x00001fff41027589 */ /* 0x000ea200000e0000 */
[----:B------:R-:W-:Y:S01]  /*08d0*/  NOP ;  /* 0x0000000000007918 */ /* 0x000fe20000000000 */
[----:B--2---:R-:W-:-:S13]  /*08e0*/  ISETP.NE.AND P0, PT, R2, 0x4, PT ;  /* 0x000000040200780c */ /* 0x004fda0003f05270 */
[----:B------:R-:W-:Y:S05]  /*08f0*/  @P0 BRA `(.L_x_12) ;  /* 0x00000000004c0947 */ /* 0x000fea0003800000 */
[----:B-1----:R-:W1:Y:S01]  /*0900*/  S2UR UR5, SR_CgaCtaId ;  /* 0x00000000000579c3 */ /* 0x002e620000008800 */
[----:B------:R-:W-:Y:S01]  /*0910*/  UMOV UR9, 0x100 ;  /* 0x0000010000097882 */ /* 0x000fe20000000000 */
[----:B------:R-:W-:Y:S01]  /*0920*/  UMOV UR7, 0x400 ;  /* 0x0000040000077882 */ /* 0x000fe20000000000 */
[----:B------:R-:W-:Y:S01]  /*0930*/  USEL UR9, UR9, 0xe0, UP2 ;  /* 0x000000e009097887 */ /* 0x000fe20009000000 */
[----:B------:R-:W-:Y:S01]  /*0940*/  UMOV UR4, 0x1 ;  /* 0x0000000100047882 */ /* 0x000fe20000000000 */
[----:B------:R-:W-:Y:S01]  /*0950*/  ELECT P0, URZ, PT ;  /* 0x0000000000ff782f */ /* 0x000fe20003800000 */
[----:B------:R-:W-:-:S04]  /*0960*/  UIADD3 UR10, UPT, UPT, -UR4, 0x100000, URZ ;  /* 0x00100000040a7890 */ /* 0x000fc8000fffe1ff */
[----:B------:R-:W-:Y:S02]  /*0970*/  USHF.L.U32 UR11, UR10, 0xb, URZ ;  /* 0x0000000b0a0b7899 */ /* 0x000fe400080006ff */
[----:B------:R-:W-:Y:S02]  /*0980*/  USHF.L.U32 UR10, UR10, 0x1, URZ ;  /* 0x000000010a0a7899 */ /* 0x000fe400080006ff */
[----:B------:R-:W-:-:S04]  /*0990*/  UIADD3 UR12, UPT, UPT, -UR9, 0x100000, URZ ;  /* 0x00100000090c7890 */ /* 0x000fc8000fffe1ff */
[----:B------:R-:W-:Y:S02]  /*09a0*/  USHF.L.U32 UR13, UR12, 0xb, URZ ;  /* 0x0000000b0c0d7899 */ /* 0x000fe400080006ff */
[----:B------:R-:W-:Y:S02]  /*09b0*/  USHF.L.U32 UR12, UR12, 0x1, URZ ;  /* 0x000000010c0c7899 */ /* 0x000fe400080006ff */
[----:B-1----:R-:W-:Y:S01]  /*09c0*/  ULEA UR5, UR5, UR7, 0x18 ;  /* 0x0000000705057291 */ /* 0x002fe2000f8ec0ff */
[----:B------:R-:W1:Y:S11]  /*09d0*/  FENCE.VIEW.ASYNC.S ;  /* 0x00000000000073c6 */ /* 0x000e760000000000 */
[----:B-1----:R2:W1:Y:S01]  /*09e0*/  SYNCS.EXCH.64 URZ, [UR5+0x80], UR10 ;  /* 0x0000800a05ff75b2 */ /* 0x0024620008000100 */
[----:B------:R2:W1:Y:S01]  /*09f0*/  SYNCS.EXCH.64 URZ, [UR5+0x90], UR12 ;  /* 0x0000900c05ff75b2 */ /* 0x0004620008000100 */
[----:B------:R2:W1:Y:S01]  /*0a00*/  SYNCS.EXCH.64 URZ, [UR5+0x88], UR10 ;  /* 0x0000880a05ff75b2 */ /* 0x0004620008000100 */
[----:B------:R2:W1:Y:S02]  /*0a10*/  SYNCS.EXCH.64 URZ, [UR5+0x98], UR12 ;  /* 0x0000980c05ff75b2 */ /* 0x0004640008000100 */
[----:B--2---:R-:W-:Y:S01]  /*0a20*/  NOP ;  /* 0x0000000000007918 */ /* 0x004fe20000000000 */
.L_x_12:
        /* <DEDUP_REMOVED lines=22> */
[----:B------:R2:W1:Y:S01]  /*0b90*/  SYNCS.EXCH.64 URZ, [UR7+0xd0], UR4 ;  /* 0x0000d00407ff75b2 */ /* 0x0004620008000100 */
[----:B------:R2:W1:Y:S01]  /*0ba0*/  SYNCS.EXCH.64 URZ, [UR7+0xb8], UR10 ;  /* 0x0000b80a07ff75b2 */ /* 0x0004620008000100 */
[----:B------:R2:W1:Y:S02]  /*0bb0*/  SYNCS.EXCH.64 URZ, [UR7+0xd8], UR4 ;  /* 0x0000d80407ff75b2 */ /* 0x0004640008000100 */
[----:B--2---:R-:W-:Y:S01]  /*0bc0*/  NOP ;  /* 0x0000000000007918 */ /* 0x004fe20000000000 */
.L_x_13:
        /* <DEDUP_REMOVED lines=18> */
.L_x_14:
[----:B-1----:R-:W1:Y:S01]  /*0cf0*/  S2UR UR5, SR_CTAID.X ;  /* 0x00000000000579c3 */ /* 0x002e620000002500 */
[----:B------:R-:W-:-:S05]  /*0d00*/  CS2R.32 R59, SR_CgaSize ;  /* 0x00000000003b7805 */ /* 0x000fca0000008a00 */
[----:B------:R-:W-:-:S05]  /*0d10*/  IMAD R59, R59, -0xa0, RZ ;  /* 0xffffff603b3b7824 */ /* 0x000fca00078e02ff */
[----:B------:R-:W-:-:S14]  /*0d20*/  R2UR UR9, R59 ;  /* 0x000000003b0972ca */ /* 0x000fdc00000e0000 */
[----:B------:R-:W2:Y:S01]  /*0d30*/  LDCU UR9, c[0x0][UR9+0x2b0] ;  /* 0x00005600090977ac */ /* 0x000ea20008000800 */
[----:B------:R-:W-:Y:S01]  /*0d40*/  NOP ;  /* 0x0000000000007918 */ /* 0x000fe20000000000 */
[----:B------:R-:W-:-:S05]  /*0d50*/  CS2R.32 R59, SR_CgaSize ;  /* 0x00000000003b7805 */ /* 0x000fca0000008a00 */
[----:B------:R-:W-:-:S05]  /*0d60*/  IMAD R59, R59, -0xa0, RZ ;  /* 0xffffff603b3b7824 */ /* 0x000fca00078e02ff */
[----:B------:R-:W-:-:S14]  /*0d70*/  R2UR UR7, R59 ;  /* 0x000000003b0772ca */ /* 0x000fdc00000e0000 */
[----:B------:R-:W3:Y:S01]  /*0d80*/  LDCU UR7, c[0x0][UR7+0x2b4] ;  /* 0x00005680070777ac */ /* 0x000ee20008000800 */
[----:B------:R-:W4:Y:S08]  /*0d90*/  S2UR UR4, SR_CTAID.Y ;  /* 0x00000000000479c3 */ /* 0x000f300000002600 */
[----:B------:R-:W3:Y:S01]  /*0da0*/  LDC R10, c[0x0][0xb24] ;  /* 0x0002c900ff0a7b82 */ /* 0x000ee20000000800 */
[----:B-1----:R-:W-:-:S02]  /*0db0*/  I2FP.F32.U32 R59, UR5 ;  /* 0x00000005003b7c45 */ /* 0x002fc40008201000 */
[----:B------:R-:W-:-:S05]  /*0dc0*/  CS2R.32 R3, SR_CgaSize ;  /* 0x0000000000037805 */ /* 0x000fca0000008a00 */
[----:B------:R-:W-:-:S06]  /*0dd0*/  IMAD R3, R3, -0xa0, RZ ;  /* 0xffffff6003037824 */ /* 0x000fcc00078e02ff */
[----:B------:R-:W1:Y:S01]  /*0de0*/  LDC R3, c[0x0][R3+0x2a0] ;  /* 0x0000a80003037b82 */ /* 0x000e620000000800 */
[----:B------:R-:W-:Y:S01]  /*0df0*/  MOV R21, UR5 ;  /* 0x0000000500157c02 */ /* 0x000fe20008000f00 */
[----:B--2---:R-:W-:Y:S01]  /*0e00*/  FMUL R59, R59, UR9 ;  /* 0x000000093b3b7c20 */ /* 0x004fe20008400000 */
[----:B----4-:R-:W-:Y:S02]  /*0e10*/  I2FP.F32.U32 R58, UR4 ;  /* 0x00000004003a7c45 */ /* 0x010fe40008201000 */
[----:B------:R-:W-:-:S05]  /*0e20*/  CS2R.32 R2, SR_CgaSize ;  /* 0x0000000000027805 */ /* 0x000fca0000008a00 */
[----:B------:R-:W-:-:S06]  /*0e30*/  IMAD R2, R2, -0xa0, RZ ;  /* 0xffffff6002027824 */ /* 0x000fcc00078e02ff */
[----:B------:R-:W2:Y:S01]  /*0e40*/  LDC R2, c[0x0][R2+0x2a4] ;  /* 0x0000a90002027b82 */ /* 0x000ea20000000800 */
[----:B------:R-:W-:Y:S01]  /*0e50*/  MOV R20, UR4 ;  /* 0x0000000400147c02 */ /* 0x000fe20008000f00 */
[----:B------:R-:W4:Y:S01]  /*0e60*/  F2I.U32.TRUNC.NTZ R59, R59 ;  /* 0x0000003b003b7305 */ /* 0x000f22000020f000 */
[----:B---3--:R-:W-:-:S05]  /*0e70*/  FMUL R58, R58, UR7 ;  /* 0x000000073a3a7c20 */ /* 0x008fca0008400000 */
[----:B------:R-:W-:Y:S01]  /*0e80*/  BAR.SYNC.DEFER_BLOCKING 0x0 ;  /* 0x0000000000007b1d */ /* 0x000fe20000010000 */
[----:B------:R-:W-:-:S05]  /*0e90*/  ISETP.GE.AND P0, PT, R10, 0x1, PT ;  /* 0x000000010a00780c */ /* 0x000fca0003f06270 */
[----:B------:R-:W3:Y:S02]  /*0ea0*/  F2I.U32.TRUNC.NTZ R58, R58 ;  /* 0x0000003a003a7305 */ /* 0x000ee4000020f000 */
[----:B------:R-:W2:Y:S01]  /*0eb0*/  S2UR UR36, SR_CTAID.Z ;  /* 0x00000000002479c3 */ /* 0x000ea20000002700 */
[----:B----4-:R-:W-:-:S05]  /*0ec0*/  IADD3 R59, PT, PT, -R59, RZ, RZ ;  /* 0x000000ff3b3b7210 */ /* 0x010fca0007ffe1ff */
[----:B-1----:R-:W-:Y:S01]  /*0ed0*/  IMAD R59, R3, R59, UR5 ;  /* 0x00000005033b7e24 */ /* 0x002fe2000f8e023b */
[----:B---3--:R-:W-:-:S05]  /*0ee0*/  IADD3 R58, PT, PT, -R58, RZ, RZ ;  /* 0x000000ff3a3a7210 */ /* 0x008fca0007ffe1ff */
[----:B--2---:R-:W-:Y:S01]  /*0ef0*/  IMAD R58, R2, R58, UR4 ;  /* 0x00000004023a7e24 */ /* 0x004fe2000f8e023a */
[----:B------:R-:W-:Y:S06]  /*0f00*/  @!P0 BRA `(.L_x_15) ;  /* 0x0000000000b88947 */ /* 0x000fec0003800000 */
[----:B------:R-:W1:Y:S01]  /*0f10*/  LDC.64 R4, c[0x0][0xb18] ;  /* 0x0002c600ff047b82 */ /* 0x000e620000000a00 */
[----:B------:R-:W-:-:S07]  /*0f20*/  ISETP.NE.AND P0, PT, R10, 0x1, PT ;  /* 0x000000010a00780c */ /* 0x000fce0003f05270 */
[----:B------:R-:W2:Y:S08]  /*0f30*/  LDC R9, c[0x0][0xb0c] ;  /* 0x0002c300ff097b82 */ /* 0x000eb00000000800 */
[----:B------:R-:W3:Y:S08]  /*0f40*/  LDC R12, c[0x0][0x370] ;  /* 0x0000dc00ff0c7b82 */ /* 0x000ef00000000800 */
[----:B------:R-:W4:Y:S01]  /*0f50*/  LDC R11, c[0x0][0x374] ;  /* 0x0000dd00ff0b7b82 */ /* 0x000f220000000800 */
[----:B-1----:R-:W-:-:S07]  /*0f60*/  ISETP.NE.AND P1, PT, R4, 0x1, PT ;  /* 0x000000010400780c */ /* 0x002fce0003f25270 */
[----:B------:R-:W3:Y:S01]  /*0f70*/  LDC.64 R6, c[0x0][0xb10] ;  /* 0x0002c400ff067b82 */ /* 0x000ee20000000a00 */
[----:B--2---:R-:W-:-:S07]  /*0f80*/  ISETP.NE.AND P2, PT, R9, 0x1, PT ;  /* 0x000000010900780c */ /* 0x004fce0003f45270 */
[----:B------:R-:W1:Y:S08]  /*0f90*/  LDC R8, c[0x0][0xb20] ;  /* 0x0002c800ff087b82 */ /* 0x000e700000000800 */
[----:B------:R-:W2:Y:S01]  /*0fa0*/  LDC.64 R2, c[0x0][0xb28] ;  /* 0x0002ca00ff027b82 */ /* 0x000ea20000000a00 */
[----:B----4-:R-:W-:-:S04]  /*0fb0*/  IMAD.HI.U32 R13, R11, R5, RZ ;  /* 0x000000050b0d7227 */ /* 0x010fc800078e00ff */
[----:B------:R-:W-:-:S04]  /*0fc0*/  IMAD.HI.U32 R5, R20, R5, RZ ;  /* 0x0000000514057227 */ /* 0x000fc800078e00ff */
[----:B---3--:R-:W-:-:S05]  /*0fd0*/  IMAD.HI.U32 R14, R12, R6, RZ ;  /* 0x000000060c0e7227 */ /* 0x008fca00078e00ff */
[-C--:B------:R-:W-:Y:S01]  /*0fe0*/  @P2 SHF.R.U32.HI R12, RZ, R7.reuse, R14 ;  /* 0x00000007ff0c2219 */ /* 0x080fe2000001160e */
[----:B------:R-:W-:Y:S01]  /*0ff0*/  IMAD.HI.U32 R14, R21, R6, RZ ;  /* 0x00000006150e7227 */ /* 0x000fe200078e00ff */
[-C--:B-1----:R-:W-:Y:S02]  /*1000*/  @P1 SHF.R.U32.HI R11, RZ, R8.reuse, R13 ;  /* 0x00000008ff0b1219 */ /* 0x082fe4000001160d */
[----:B------:R-:W-:Y:S02]  /*1010*/  SHF.R.U32.HI R5, RZ, R8, R5 ;  /* 0x00000008ff057219 */ /* 0x000fe40000011605 */
[----:B------:R-:W-:Y:S02]  /*1020*/  SHF.R.U32.HI R14, RZ, R7, R14 ;  /* 0x00000007ff0e7219 */ /* 0x000fe4000001160e */
[----:B------:R-:W-:Y:S01]  /*1030*/  SEL R5, R20, R5, !P1 ;  /* 0x0000000514057207 */ /* 0x000fe20004800000 */
[----:B--2---:R-:W-:Y:S01]  /*1040*/  IMAD.HI.U32 R13, R11, R2, RZ ;  /* 0x000000020b0d7227 */ /* 0x004fe200078e00ff */
[----:B------:R-:W-:-:S03]  /*1050*/  SEL R14, R21, R14, !P2 ;  /* 0x0000000e150e7207 */ /* 0x000fc60005000000 */
[----:B------:R-:W-:Y:S01]  /*1060*/  IMAD.HI.U32 R6, R12, R2, RZ ;  /* 0x000000020c067227 */ /* 0x000fe200078e00ff */
[----:B------:R-:W-:-:S04]  /*1070*/  @P0 SHF.R.U32.HI R11, RZ, R3, R13 ;  /* 0x00000003ff0b0219 */ /* 0x000fc8000001160d */
[----:B------:R-:W-:Y:S01]  /*1080*/  @P0 SHF.R.U32.HI R12, RZ, R3, R6 ;  /* 0x00000003ff0c0219 */ /* 0x000fe20000011606 */
[----:B------:R-:W-:-:S04]  /*1090*/  IMAD R11, R11, R10, RZ ;  /* 0x0000000a0b0b7224 */ /* 0x000fc800078e02ff */
[----:B------:R-:W-:Y:S01]  /*10a0*/  IMAD R6, R12, R10, RZ ;  /* 0x0000000a0c067224 */ /* 0x000fe200078e02ff */
[----:B------:R-:W-:-:S04]  /*10b0*/  ISETP.GE.AND P1, PT, R5, R11, PT ;  /* 0x0000000b0500720c */ /* 0x000fc80003f26270 */
[----:B------:R-:W-:Y:S01]  /*10c0*/  ISETP.GE.OR P1, PT, R14, R6, P1 ;  /* 0x000000060e00720c */ /* 0x000fe20000f26670 */
[----:B------:R-:W-:-:S05]  /*10d0*/  IMAD.HI.U32 R6, R5, R2, RZ ;  /* 0x0000000205067227 */ /* 0x000fca00078e00ff */
[----:B------:R-:W-:-:S04]  /*10e0*/  SHF.R.U32.HI R6, RZ, R3, R6 ;  /* 0x00000003ff067219 */ /* 0x000fc80000011606 */
[----:B------:R-:W-:-:S03]  /*10f0*/  SEL R6, R5, R6, !P0 ;  /* 0x0000000605067207 */ /* 0x000fc60004000000 */
[----:B------:R-:W-:Y:S01]  /*1100*/  @!P1 IMAD.HI.U32 R7, R14, R2, RZ ;  /* 0x000000020e079227 */ /* 0x000fe200078e00ff */
[----:B------:R-:W-:-:S04]  /*1110*/  IADD3 R2, PT, PT, -R6, RZ, RZ ;  /* 0x000000ff06027210 */ /* 0x000fc80007ffe1ff */
[----:B------:R-:W-:Y:S01]  /*1120*/  @!P1 SHF.R.U32.HI R3, RZ, R3, R7 ;  /* 0x00000003ff039219 */ /* 0x000fe20000011607 */
[----:B------:R-:W-:Y:S01]  /*1130*/  IMAD R2, R10, R2, R5 ;  /* 0x000000020a027224 */ /* 0x000fe200078e0205 */
[----:B------:R-:W-:Y:S02]  /*1140*/  IADD3 R7, PT, PT, -R5, RZ, RZ ;  /* 0x000000ff05077210 */ /* 0x000fe40007ffe1ff */
[----:B------:R-:W-:-:S03]  /*1150*/  @!P1 SEL R3, R14, R3, !P0 ;  /* 0x000000030e039207 */ /* 0x000fc60004000000 */
[----:B------:R-:W-:Y:S02]  /*1160*/  IMAD R7, R4, R7, R20 ;  /* 0x0000000704077224 */ /* 0x000fe400078e0214 */
[--C-:B------:R-:W-:Y:S02]  /*1170*/  @!P1 IMAD.IADD R6, R6, 0x1, -R3.reuse ;  /* 0x0000000106069824 */ /* 0x100fe400078e0a03 */
[----:B------:R-:W-:Y:S01]  /*1180*/  @!P1 IMAD R3, R2, R12, R3 ;  /* 0x0000000c02039224 */ /* 0x000fe200078e0203 */
[----:B------:R-:W-:Y:S01]  /*1190*/  IADD3 R2, PT, PT, -R14, RZ, RZ ;  /* 0x000000ff0e027210 */ /* 0x000fe20007ffe1ff */
[----:B------:R-:W-:Y:S02]  /*11a0*/  @!P1 IMAD R5, R6, R10, R14 ;  /* 0x0000000a06059224 */ /* 0x000fe400078e020e */
[----:B------:R-:W-:Y:S02]  /*11b0*/  @!P1 IMAD.MOV.U32 R14, RZ, RZ, R3 ;  /* 0x000000ffff0e9224 */ /* 0x000fe400078e0003 */
[----:B------:R-:W-:-:S02]  /*11c0*/  IMAD R2, R9, R2, R21 ;  /* 0x0000000209027224 */ /* 0x000fc400078e0215 */
[----:B------:R-:W-:Y:S02]  /*11d0*/  IMAD R20, R5, R4, R7 ;  /* 0x0000000405147224 */ /* 0x000fe400078e0207 */
[----:B------:R-:W-:Y:S02]  /*11e0*/  IMAD R21, R14, R9, R2 ;  /* 0x000000090e157224 */ /* 0x000fe400078e0202 */
.L_x_15:
[----:B------:R-:W1:Y:S01]  /*11f0*/  LDCU UR4, c[0x0][0xb30] ;  /* 0x00016600ff0477ac */ /* 0x000e620008000800 */
[----:B------:R-:W2:Y:S08]  /*1200*/  S2UR UR37, SR_CgaCtaId ;  /* 0x00000000002579c3 */ /* 0x000eb00000008800 */
[----:B------:R-:W3:Y:S01]  /*1210*/  LDC R26, c[0x0][0xb24] ;  /* 0x0002c900ff1a7b82 */ /* 0x000ee20000000800 */
[----:B-1----:R-:W-:-:S09]  /*1220*/  UISETP.NE.AND UP1, UPT, UR4, 0x1, UPT ;  /* 0x000000010400788c */ /* 0x002fd2000bf25270 */
[----:B--2---:R-:W-:Y:S05]  /*1230*/  BRA.U UP1, `(.L_x_16) ;  /* 0x0000000101407547 */ /* 0x004fea000b800000 */
[----:B------:R-:W1:Y:S08]  /*1240*/  LDC.64 R4, c[0x0][0xb10] ;  /* 0x0002c400ff047b82 */ /* 0x000e700000000a00 */
[----:B------:R-:W2:Y:S08]  /*1250*/  LDC.64 R2, c[0x0][0xb18] ;  /* 0x0002c600ff027b82 */ /* 0x000eb00000000a00 */
[----:B------:R-:W4:Y:S08]  /*1260*/  LDC R6, c[0x0][0xb20] ;  /* 0x0002c800ff067b82 */ /* 0x000f300000000800 */
[----:B------:R-:W3:Y:S01]  /*1270*/  LDC R7, c[0x0][0xb0c] ;  /* 0x0002c300ff077b82 */ /* 0x000ee20000000800 */
[----:B-1----:R-:W-:-:S05]  /*1280*/  IMAD.HI.U32 R4, R21, R4, RZ ;  /* 0x0000000415047227 */ /* 0x002fca00078e00ff */
[----:B------:R-:W-:Y:S01]  /*1290*/  SHF.R.U32.HI R4, RZ, R5, R4 ;  /* 0x00000005ff047219 */ /* 0x000fe20000011604 */
[----:B--2---:R-:W-:Y:S01]  /*12a0*/  IMAD.HI.U32 R3, R20, R3, RZ ;  /* 0x0000000314037227 */ /* 0x004fe200078e00ff */
[----:B------:R-:W-:-:S04]  /*12b0*/  ISETP.NE.AND P0, PT, R2, 0x1, PT ;  /* 0x000000010200780c */ /* 0x000fc80003f05270 */
[----:B----4-:R-:W-:-:S04]  /*12c0*/  SHF.R.U32.HI R3, RZ, R6, R3 ;  /* 0x00000006ff037219 */ /* 0x010fc80000011603 */
[----:B------:R-:W-:Y:S02]  /*12d0*/  SEL R3, R20, R3, !P0 ;  /* 0x0000000314037207 */ /* 0x000fe40004000000 */
[----:B---3--:R-:W-:-:S04]  /*12e0*/  ISETP.NE.AND P1, PT, R7, 0x1, PT ;  /* 0x000000010700780c */ /* 0x008fc80003f25270 */
[----:B------:R-:W-:-:S05]  /*12f0*/  SEL R4, R21, R4, !P1 ;  /* 0x0000000415047207 */ /* 0x000fca0004800000 */
[----:B------:R-:W-:Y:S02]  /*1300*/  IMAD.IADD R5, R3, 0x1, -R4 ;  /* 0x0000000103057824 */ /* 0x000fe400078e0a04 */
[----:B------:R-:W-:Y:S02]  /*1310*/  IMAD.IADD R3, R4, 0x1, -R3 ;  /* 0x0000000104037824 */ /* 0x000fe400078e0a03 */
[----:B------:R-:W-:Y:S02]  /*1320*/  IMAD R21, R5, R7, R21 ;  /* 0x0000000705157224 */ /* 0x000fe400078e0215 */
[----:B------:R-:W-:-:S07]  /*1330*/  IMAD R20, R3, R2, R20 ;  /* 0x0000000203147224 */ /* 0x000fce00078e0214 */
.L_x_16:
[----:B------:R-:W-:Y:S01]  /*1340*/  BAR.SYNC.DEFER_BLOCKING 0x0 ;  /* 0x0000000000007b1d */ /* 0x000fe20000010000 */
[----:B------:R-:W-:Y:S01]  /*1350*/  UISETP.NE.AND UP1, UPT, UR8, 0x2, UPT ;  /* 0x000000020800788c */ /* 0x000fe2000bf25270 */
[----:B------:R-:W-:Y:S02]  /*1360*/  ISETP.NE.OR P5, PT, R0, 0x2, !P5 ;  /* 0x000000020000780c */ /* 0x000fe40006fa5670 */
[----:B------:R-:W-:-:S06]  /*1370*/  LOP3.LUT R2, R70, 0x1f, RZ, 0xc0, !PT ;  /* 0x0000001f46027812 */ /* 0x000fcc00078ec0ff */
[----:B------:R-:W-:Y:S05]  /*1380*/  BRA.U UP1, `(.L_x_17) ;  /* 0x0000001101ac7547 */ /* 0x000fea000b800000 */
[----:B------:R-:W1:Y:S01]  /*1390*/  LDCU UR13, c[0x0][0x38c] ;  /* 0x00007180ff0d77ac */ /* 0x000e620008000800 */
[----:B------:R-:W2:Y:S01]  /*13a0*/  LDC R8, c[0x0][0x370] ;  /* 0x0000dc00ff087b82 */ /* 0x000ea20000000800 */
[----:B------:R-:W-:Y:S01]  /*13b0*/  PLOP3.LUT P1, PT, PT, PT, UP2, 0x80, 0x8 ;  /* 0x000000000008781c */ /* 0x000fe20003f2f028 */
[----:B------:R-:W-:Y:S01]  /*13c0*/  IMAD.MOV.U32 R15, RZ, RZ, 0x1 ;  /* 0x00000001ff0f7424 */ /* 0x000fe200078e00ff */
[----:B------:R-:W-:Y:S01]  /*13d0*/  ISETP.EQ.OR P4, PT, R2, RZ, P5 ;  /* 0x000000ff0200720c */ /* 0x000fe20002f82670 */
[----:B------:R-:W-:Y:S01]  /*13e0*/  IMAD.MOV.U32 R14, RZ, RZ, RZ ;  /* 0x000000ffff0e7224 */ /* 0x000fe200078e00ff */
[----:B------:R-:W-:Y:S02]  /*13f0*/  PLOP3.LUT P1, PT, P1, PT, PT, 0x8, 0x80 ;  /* 0x000000000080781c */ /* 0x000fe40000f2e170 */
[----:B------:R-:W-:Y:S01]  /*1400*/  CS2R R12, SRZ ;  /* 0x00000000000c7805 */ /* 0x000fe2000001ff00 */
[----:B------:R-:W-:Y:S01]  /*1410*/  IMAD.MOV.U32 R11, RZ, RZ, 0x1 ;  /* 0x00000001ff0b7424 */ /* 0x000fe200078e00ff */
[----:B------:R-:W4:Y:S01]  /*1420*/  LDC R0, c[0x0][0x374] ;  /* 0x0000dd00ff007b82 */ /* 0x000f220000000800 */
[----:B------:R-:W2:Y:S01]  /*1430*/  LDCU.64 UR22, c[0x0][0x348] ;  /* 0x00006900ff1677ac */ /* 0x000ea20008000a00 */
[----:B------:R-:W-:Y:S01]  /*1440*/  UMOV UR6, URZ ;  /* 0x000000ff00067c82 */ /* 0x000fe20008000000 */
[----:B-1----:R-:W-:-:S04]  /*1450*/  UIADD3 UR5, UPT, UPT, UR13, 0x7f, URZ ;  /* 0x0000007f0d057890 */ /* 0x002fc8000fffe0ff */
[----:B------:R-:W-:-:S04]  /*1460*/  USHF.R.S32.HI UR4, URZ, 0x1f, UR5 ;  /* 0x0000001fff047899 */ /* 0x000fc80008011405 */
[----:B------:R-:W-:-:S04]  /*1470*/  ULEA.HI UR4, UR4, UR5, URZ, 0x7 ;  /* 0x0000000504047291 */ /* 0x000fc8000f8f38ff */
[----:B------:R-:W-:Y:S02]  /*1480*/  USHF.R.S32.HI UR15, URZ, 0x7, UR4 ;  /* 0x00000007ff0f7899 */ /* 0x000fe40008011404 */
[----:B------:R-:W-:Y:S02]  /*1490*/  UIADD3 UR4, UPT, UPT, UR13, -0x1, URZ ;  /* 0xffffffff0d047890 */ /* 0x000fe4000fffe0ff */
[----:B------:R-:W-:Y:S02]  /*14a0*/  UISETP.LT.U32.AND UP0, UPT, UR15, 0x4, UPT ;  /* 0x000000040f00788c */ /* 0x000fe4000bf01070 */
[----:B------:R-:W-:Y:S02]  /*14b0*/  UISETP.GE.U32.AND UP1, UPT, UR4, -0xff, UPT ;  /* 0xffffff010400788c */ /* 0x000fe4000bf26070 */
[----:B------:R-:W-:Y:S02]  /*14c0*/  USEL UR14, UR15, 0x4, UP0 ;  /* 0x000000040f0e7887 */ /* 0x000fe40008000000 */
[----:B------:R-:W-:-:S02]  /*14d0*/  UIADD3 UR13, UPT, UPT, UR13, 0xfe, URZ ;  /* 0x000000fe0d0d7890 */ /* 0x000fc4000fffe0ff */
[----:B------:R-:W-:Y:S02]  /*14e0*/  UIADD3 UR5, UPT, UPT, UR14, -0x1, URZ ;  /* 0xffffffff0e057890 */ /* 0x000fe4000fffe0ff */
[----:B------:R-:W-:-:S03]  /*14f0*/  UIADD3 UR7, UPT, UPT, UR15, -UR14, URZ ;  /* 0x8000000e0f077290 */ /* 0x000fc6000fffe0ff */
[----:B------:R-:W-:-:S04]  /*1500*/  @UP1 UIADD3 UR5, UPT, UPT, UR14, URZ, URZ ;  /* 0x000000ff0e051290 */ /* 0x000fc8000fffe0ff */
[----:B--2---:R-:W-:-:S12]  /*1510*/  UIADD3 UR5, UPT, UPT, UR5, 0x1, URZ ;  /* 0x0000000105057890 */ /* 0x004fd8000fffe0ff */
.L_x_35:
[----:B------:R-:W-:Y:S01]  /*1520*/  UISETP.NE.AND UP0, UPT, UR37, URZ, UPT ;  /* 0x000000ff2500728c */ /* 0x000fe2000bf05270 */
[----:B------:R-:W1:Y:S08]  /*1530*/  S2UR UR37, SR_CgaCtaId ;  /* 0x00000000002579c3 */ /* 0x000e700000008800 */
[----:B------:R-:W-:Y:S05]  /*1540*/  BRA.U UP0, `(.L_x_18) ;  /* 0x0000000100347547 */ /* 0x000fea000b800000 */
[----:B------:R-:W2:Y:S01]  /*1550*/  S2R R2, SR_CgaCtaId ;  /* 0x0000000000027919 */ /* 0x000ea20000008800 */
[----:B------:R-:W-:-:S04]  /*1560*/  MOV R3, 0x400 ;  /* 0x0000040000037802 */ /* 0x000fc80000000f00 */
[----:B--2---:R-:W-:Y:S02]  /*1570*/  LEA R2, R2, R3, 0x18 ;  /* 0x0000000302027211 */ /* 0x004fe400078ec0ff */
[----:B------:R-:W-:-:S03]  /*1580*/  SHF.L.U32 R3, R11, 0x1f, RZ ;  /* 0x0000001f0b037819 */ /* 0x000fc600000006ff */
[----:B------:R-:W-:-:S04]  /*1590*/  IMAD R2, R12, 0x8, R2 ;  /* 0x000000080c027824 */ /* 0x000fc800078e0202 */
[----:B------:R-:W2:Y:S02]  /*15a0*/  SYNCS.PHASECHK.TRANS64.TRYWAIT P0, [R2+URZ+0xf0], R3 ;  /* 0x0000f003020075a7 */ /* 0x000ea400080011ff */
[----:B--2---:R-:W-:Y:S05]  /*15b0*/  @!P0 BRA `(.L_x_19) ;  /* 0x0000005800b08947 */ /* 0x004fea0003800000 */
.L_x_115:
[----:B------:R-:W-:Y:S01]  /*15c0*/  VIADD R12, R12, 0x1 ;  /* 0x000000010c0c7836 */ /* 0x000fe20000000000 */
[----:B------:R2:W-:Y:S04]  /*15d0*/  SYNCS.ARRIVE.TRANS64.A1T0 RZ, [R2+URZ+0xe0], RZ ;  /* 0x0000e0ff02ff79a7 */ /* 0x0005e800081000ff */
[----:B------:R-:W-:-:S04]  /*15e0*/  ISETP.NE.AND P0, PT, R12, 0x2, PT ;  /* 0x000000020c00780c */ /* 0x000fc80003f05270 */
[----:B------:R-:W-:Y:S02]  /*15f0*/  SEL R12, R12, RZ, P0 ;  /* 0x000000ff0c0c7207 */ /* 0x000fe40000000000 */
[----:B--2---:R-:W-:-:S04]  /*1600*/  SEL R2, RZ, 0x1, P0 ;  /* 0x00000001ff027807 */ /* 0x004fc80000000000 */
[----:B------:R-:W-:-:S07]  /*1610*/  LOP3.LUT R11, R11, R2, RZ, 0x3c, !PT ;  /* 0x000000020b0b7212 */ /* 0x000fce00078e3cff */
.L_x_18:
[----:B------:R-:W-:Y:S01]  /*1620*/  UMOV UR4, 0x400 ;  /* 0x0000040000047882 */ /* 0x000fe20000000000 */
[----:B------:R-:W-:Y:S01]  /*1630*/  SHF.L.U32 R2, R15, 0x1f, RZ ;  /* 0x0000001f0f027819 */ /* 0x000fe200000006ff */
[----:B-1----:R-:W-:Y:S01]  /*1640*/  ULEA UR4, UR37, UR4, 0x18 ;  /* 0x0000000425047291 */ /* 0x002fe2000f8ec0ff */
[----:B------:R-:W-:Y:S01]  /*1650*/  R2UR UR35, R21 ;  /* 0x00000000152372ca */ /* 0x000fe200000e0000 */
[----:B------:R-:W-:Y:S01]  /*1660*/  UISETP.GE.U32.AND UP0, UPT, UR13, 0xff, UPT ;  /* 0x000000ff0d00788c */ /* 0x000fe2000bf06070 */
[----:B------:R-:W-:Y:S01]  /*1670*/  R2UR UR19, R20 ;  /* 0x00000000141372ca */ /* 0x000fe200000e0000 */
[----:B------:R-:W-:Y:S01]  /*1680*/  ULEA UR8, UR6, UR4, 0x3 ;  /* 0x0000000406087291 */ /* 0x000fe2000f8e18ff */
[----:B------:R-:W-:-:S08]  /*1690*/  UMOV UR29, URZ ;  /* 0x000000ff001d7c82 */ /* 0x000fd00008000000 */
[----:B------:R1:W2:Y:S01]  /*16a0*/  SYNCS.PHASECHK.TRANS64.TRYWAIT P0, [UR8+0x20], R2 ;  /* 0x00002002ff0075a7 */ /* 0x0002a20008001108 */
[----:B------:R-:W-:Y:S02]  /*16b0*/  USHF.L.U32 UR35, UR35, 0x6, URZ ;  /* 0x0000000623237899 */ /* 0x000fe400080006ff */
[----:B------:R-:W-:Y:S01]  /*16c0*/  USHF.L.U32 UR19, UR19, 0x6, URZ ;  /* 0x0000000613137899 */ /* 0x000fe200080006ff */
[----:B------:R-:W-:Y:S11]  /*16d0*/  BRA.U !UP0, `(.L_x_20) ;  /* 0x0000000108d47547 */ /* 0x000ff6000b800000 */
[----:B------:R-:W-:Y:S01]  /*16e0*/  UMOV UR21, URZ ;  /* 0x000000ff00157c82 */ /* 0x000fe20008000000 */
[----:B------:R-:W-:-:S05]  /*16f0*/  UMOV UR42, UR6 ;  /* 0x00000006002a7c82 */ /* 0x000fca0008000000 */
.L_x_25:
[----:B-1----:R-:W-:Y:S01]  /*1700*/  ULEA UR33, UR42, UR4, 0x3 ;  /* 0x000000042a217291 */ /* 0x002fe2000f8e18ff */
[----:B--2---:R-:W-:Y:S01]  /*1710*/  @!P5 MOV R3, 0x8000 ;  /* 0x000080000003d802 */ /* 0x004fe20000000f00 */
[----:B--2---:R-:W-:Y:S10]  /*1720*/  @P0 BRA `(.L_x_21) ;  /* 0x00000000000c0947 */ /* 0x004ff40003800000 */
[----:B------:R-:W-:-:S04]  /*1730*/  SHF.L.U32 R4, R15, 0x1f, RZ ;  /* 0x0000001f0f047819 */ /* 0x000fc800000006ff */
[----:B------:R-:W2:Y:S02]  /*1740*/  SYNCS.PHASECHK.TRANS64.TRYWAIT P0, [UR33+0x20], R4 ;  /* 0x00002004ff0075a7 */ /* 0x000ea40008001121 */
[----:B--2---:R-:W-:Y:S05]  /*1750*/  @!P0 BRA `(.L_x_22) ;  /* 0x00000058005c8947 */ /* 0x004fea0003800000 */
.L_x_21:
[----:B------:R2:W-:Y:S01]  /*1760*/  @!P5 SYNCS.ARRIVE.TRANS64 RZ, [UR33], R3 ;  /* 0x00000003ffffd9a7 */ /* 0x0005e20008000021 */
[----:B------:R-:W-:Y:S04]  /*1770*/  BSSY.RECONVERGENT B0, `(.L_x_23) ;  /* 0x0000003000007945 */ /* 0x000fe80003800200 */
[----:B------:R-:W-:Y:S05]  /*1780*/  @P4 BRA `(.L_x_24) ;  /* 0x0000000000044947 */ /* 0x000fea0003800000 */
[----:B------:R-:W-:Y:S05]  /*1790*/  BPT.TRAP 0x1 ;  /* 0x000000040000795c */ /* 0x000fea0000300000 */
.L_x_24:
[----:B------:R-:W-:Y:S05]  /*17a0*/  BSYNC.RECONVERGENT B0 ;  /* 0x0000000000007941 */ /* 0x000fea0003800200 */
.L_x_23:
[----:B------:R-:W-:Y:S02]  /*17b0*/  UIADD3 UR6, UPT, UPT, UR42, 0x1, URZ ;  /* 0x000000012a067890 */ /* 0x000fe4000fffe0ff */
[----:B------:R-:W-:Y:S02]  /*17c0*/  UIADD3 UR40, UP1, UPT, UR22, 0x80, URZ ;  /* 0x0000008016287890 */ /* 0x000fe4000ff3e0ff */
[----:B------:R-:W-:Y:S02]  /*17d0*/  UISETP.NE.AND UP0, UPT, UR6, 0x4, UPT ;  /* 0x000000040600788c */ /* 0x000fe4000bf05270 */
[----:B------:R-:W-:Y:S02]  /*17e0*/  USHF.L.U32 UR34, UR21, 0x7, URZ ;  /* 0x0000000715227899 */ /* 0x000fe400080006ff */
[----:B------:R-:W-:Y:S02]  /*17f0*/  USEL UR9, URZ, 0x1, UP0 ;  /* 0x00000001ff097887 */ /* 0x000fe40008000000 */
[----:B------:R-:W-:-:S02]  /*1800*/  USEL UR6, UR6, URZ, UP0 ;  /* 0x000000ff06067287 */ /* 0x000fc40008000000 */
[----:B------:R-:W-:Y:S02]  /*1810*/  UIADD3 UR38, UP0, UPT, UR22, 0x180, URZ ;  /* 0x0000018016267890 */ /* 0x000fe4000ff1e0ff */
[----:B------:R-:W-:Y:S01]  /*1820*/  ULEA UR8, UR6, UR4, 0x3 ;  /* 0x0000000406087291 */ /* 0x000fe2000f8e18ff */
[----:B------:R-:W-:Y:S01]  /*1830*/  LOP3.LUT R15, R15, UR9, RZ, 0x3c, !PT ;  /* 0x000000090f0f7c12 */ /* 0x000fe2000f8e3cff */
[----:B------:R-:W-:Y:S02]  /*1840*/  UIADD3.X UR41, UPT, UPT, URZ, UR23, URZ, UP1, !UPT ;  /* 0x00000017ff297290 */ /* 0x000fe40008ffe4ff */
[----:B------:R-:W-:Y:S01]  /*1850*/  UIADD3 UR26, UPT, UPT, UR34, 0x40, URZ ;  /* 0x00000040221a7890 */ /* 0x000fe2000fffe0ff */
[----:B-1----:R-:W-:Y:S01]  /*1860*/  SHF.L.U32 R2, R15, 0x1f, RZ ;  /* 0x0000001f0f027819 */ /* 0x002fe200000006ff */
[----:B------:R-:W-:Y:S01]  /*1870*/  UIADD3.X UR39, UPT, UPT, URZ, UR23, URZ, UP0, !UPT ;  /* 0x00000017ff277290 */ /* 0x000fe200087fe4ff */
[----:B------:R-:W-:Y:S02]  /*1880*/  UMOV UR30, 0x0 ;  /* 0x00000000001e7882 */ /* 0x000fe40000000000 */
[----:B------:R1:W1:Y:S01]  /*1890*/  SYNCS.PHASECHK.TRANS64.TRYWAIT P0, [UR8+0x20], R2 ;  /* 0x00002002ff0075a7 */ /* 0x0002620008001108 */
[----:B------:R-:W-:Y:S01]  /*18a0*/  ULEA UR8, UR42, UR4, 0xe ;  /* 0x000000042a087291 */ /* 0x000fe2000f8e70ff */
[----:B------:R-:W-:Y:S01]  /*18b0*/  UMOV UR31, 0x10000000 ;  /* 0x10000000001f7882 */ /* 0x000fe20000000000 */
[----:B------:R-:W-:-:S02]  /*18c0*/  UMOV UR25, UR33 ;  /* 0x0000002100197c82 */ /* 0x000fc40008000000 */
[----:B------:R-:W-:Y:S02]  /*18d0*/  UIADD3 UR32, UPT, UPT, UR8, 0x3400, URZ ;  /* 0x0000340008207890 */ /* 0x000fe4000fffe0ff */
[----:B------:R-:W-:Y:S02]  /*18e0*/  UIADD3 UR24, UPT, UPT, UR8, 0x5400, URZ ;  /* 0x0000540008187890 */ /* 0x000fe4000fffe0ff */
[----:B------:R-:W-:Y:S02]  /*18f0*/  UIADD3 UR16, UPT, UPT, UR8, 0x13400, URZ ;  /* 0x0001340008107890 */ /* 0x000fe4000fffe0ff */
[----:B------:R-:W-:Y:S01]  /*1900*/  UIADD3 UR8, UPT, UPT, UR8, 0x15400, URZ ;  /* 0x0001540008087890 */ /* 0x000fe2000fffe0ff */
[----:B------:R-:W-:Y:S01]  /*1910*/  UMOV UR27, UR35 ;  /* 0x00000023001b7c82 */ /* 0x000fe20008000000 */
[----:B------:R-:W-:Y:S01]  /*1920*/  UMOV UR28, UR36 ;  /* 0x00000024001c7c82 */ /* 0x000fe20008000000 */
[----:B------:R-:W-:Y:S01]  /*1930*/  UMOV UR17, UR33 ;  /* 0x0000002100117c82 */ /* 0x000fe20008000000 */
[----:B------:R-:W-:Y:S01]  /*1940*/  UMOV UR20, UR36 ;  /* 0x0000002400147c82 */ /* 0x000fe20008000000 */
[----:B------:R-:W-:Y:S01]  /*1950*/  UMOV UR18, UR34 ;  /* 0x0000002200127c82 */ /* 0x000fe20008000000 */
[----:B------:R1:W-:Y:S01]  /*1960*/  UTMALDG.3D [UR32], [UR40], desc[UR30] ;  /* 0x00001e20280075b4 */ /* 0x0003e20008011000 */
[----:B------:R-:W-:Y:S01]  /*1970*/  UMOV UR11, UR19 ;  /* 0x00000013000b7c82 */ /* 0x000fe20008000000 */
[----:B------:R-:W-:Y:S01]  /*1980*/  UMOV UR12, UR36 ;  /* 0x00000024000c7c82 */ /* 0x000fe20008000000 */
[----:B------:R-:W-:Y:S01]  /*1990*/  UMOV UR9, UR33 ;  /* 0x0000002100097c82 */ /* 0x000fe20008000000 */
[----:B------:R-:W-:Y:S01]  /*19a0*/  UMOV UR10, UR26 ;  /* 0x0000001a000a7c82 */ /* 0x000fe20008000000 */
[----:B------:R-:W-:Y:S01]  /*19b0*/  UIADD3 UR21, UPT, UPT, UR21, 0x1, URZ ;  /* 0x0000000115157890 */ /* 0x000fe2000fffe0ff */
[----:B------:R-:W-:Y:S01]  /*19c0*/  UMOV UR29, UR5 ;  /* 0x00000005001d7c82 */ /* 0x000fe20008000000 */
[----:B------:R1:W-:Y:S02]  /*19d0*/  UTMALDG.3D [UR24], [UR40], desc[UR30] ;  /* 0x00001e18280075b4 */ /* 0x0003e40008011000 */
[----:B------:R-:W-:Y:S01]  /*19e0*/  UISETP.NE.AND UP0, UPT, UR21, UR5, UPT ;  /* 0x000000051500728c */ /* 0x000fe2000bf05270 */
[----:B------:R-:W-:Y:S01]  /*19f0*/  UMOV UR42, UR6 ;  /* 0x00000006002a7c82 */ /* 0x000fe20008000000 */
[----:B------:R1:W-:Y:S01]  /*1a00*/  UTMALDG.3D [UR16], [UR38], desc[UR30] ;  /* 0x00001e10260075b4 */ /* 0x0003e20008011000 */
[----:B------:R1:W-:Y:S06]  /*1a10*/  UTMALDG.3D [UR8], [UR38], desc[UR30] ;  /* 0x00001e08260075b4 */ /* 0x0003ec0008011000 */
[----:B------:R-:W-:Y:S05]  /*1a20*/  BRA.U UP0, `(.L_x_25) ;  /* 0xfffffffd00347547 */ /* 0x000fea000b83ffff */
.L_x_20:
[----:B-1----:R-:W-:Y:S01]  /*1a30*/  ULEA UR8, UR6, UR4, 0x3 ;  /* 0x0000000406087291 */ /* 0x002fe2000f8e18ff */
[----:B------:R-:W-:Y:S01]  /*1a40*/  SHF.L.U32 R2, R15, 0x1f, RZ ;  /* 0x0000001f0f027819 */ /* 0x000fe200000006ff */
[----:B------:R-:W-:Y:S01]  /*1a50*/  @!P1 SYNCS.ARRIVE.TRANS64.A1T0 RZ, [UR4+0x78], RZ ;  /* 0x000078ffffff99a7 */ /* 0x000fe20008100004 */
[----:B------:R-:W-:-:S06]  /*1a60*/  UISETP.GT.AND UP0, UPT, UR15, UR14, UPT ;  /* 0x0000000e0f00728c */ /* 0x000fcc000bf04270 */
[----:B--2---:R1:W2:Y:S03]  /*1a70*/  SYNCS.PHASECHK.TRANS64.TRYWAIT P0, [UR8+0x20], R2 ;  /* 0x00002002ff0075a7 */ /* 0x0042a60008001108 */
[----:B------:R-:W-:Y:S05]  /*1a80*/  BRA.U !UP0, `(.L_x_26) ;  /* 0x0000000108d07547 */ /* 0x000fea000b800000 */
[----:B------:R-:W-:Y:S01]  /*1a90*/  UIADD3 UR21, UPT, UPT, UR7, UR29, URZ ;  /* 0x0000001d07157290 */ /* 0x000fe2000fffe0ff */
[----:B------:R-:W-:-:S11]  /*1aa0*/  UMOV UR42, UR6 ;  /* 0x00000006002a7c82 */ /* 0x000fd60008000000 */
.L_x_31:
[----:B-1----:R-:W-:Y:S01]  /*1ab0*/  ULEA UR33, UR42, UR4, 0x3 ;  /* 0x000000042a217291 */ /* 0x002fe2000f8e18ff */
[----:B--2---:R-:W-:Y:S01]  /*1ac0*/  @!P5 MOV R3, 0x8000 ;  /* 0x000080000003d802 */ /* 0x004fe20000000f00 */
[----:B--2---:R-:W-:Y:S10]  /*1ad0*/  @P0 BRA `(.L_x_27) ;  /* 0x00000000000c0947 */ /* 0x004ff40003800000 */
[----:B------:R-:W-:-:S04]  /*1ae0*/  SHF.L.U32 R4, R15, 0x1f, RZ ;  /* 0x0000001f0f047819 */ /* 0x000fc800000006ff */
[----:B------:R-:W2:Y:S02]  /*1af0*/  SYNCS.PHASECHK.TRANS64.TRYWAIT P0, [UR33+0x20], R4 ;  /* 0x00002004ff0075a7 */ /* 0x000ea40008001121 */
[----:B--2---:R-:W-:Y:S05]  /*1b00*/  @!P0 BRA `(.L_x_28) ;  /* 0x0000005400888947 */ /* 0x004fea0003800000 */
.L_x_27:
[----:B------:R2:W-:Y:S01]  /*1b10*/  @!P5 SYNCS.ARRIVE.TRANS64 RZ, [UR33], R3 ;  /* 0x00000003ffffd9a7 */ /* 0x0005e20008000021 */
[----:B------:R-:W-:Y:S04]  /*1b20*/  BSSY.RECONVERGENT B0, `(.L_x_29) ;  /* 0x0000003000007945 */ /* 0x000fe80003800200 */
[----:B------:R-:W-:Y:S05]  /*1b30*/  @P4 BRA `(.L_x_30) ;  /* 0x0000000000044947 */ /* 0x000fea0003800000 */
[----:B------:R-:W-:Y:S05]  /*1b40*/  BPT.TRAP 0x1 ;  /* 0x000000040000795c */ /* 0x000fea0000300000 */
.L_x_30:
[----:B------:R-:W-:Y:S05]  /*1b50*/  BSYNC.RECONVERGENT B0 ;  /* 0x0000000000007941 */ /* 0x000fea0003800200 */
.L_x_29:
        /* <DEDUP_REMOVED lines=31> */
[----:B------:R-:W-:Y:S01]  /*1d50*/  UMOV UR10, UR26 ;  /* 0x0000001a000a7c82 */ /* 0x000fe20008000000 */
[----:B------:R-:W-:Y:S01]  /*1d60*/  UIADD3 UR29, UPT, UPT, UR29, 0x1, URZ ;  /* 0x000000011d1d7890 */ /* 0x000fe2000fffe0ff */
[----:B------:R1:W-:Y:S01]  /*1d70*/  UTMALDG.3D [UR24], [UR40], desc[UR30] ;  /* 0x00001e18280075b4 */ /* 0x0003e20008011000 */
[----:B------:R-:W-:-:S02]  /*1d80*/  UMOV UR42, UR6 ;  /* 0x00000006002a7c82 */ /* 0x000fc40008000000 */
[----:B------:R-:W-:Y:S01]  /*1d90*/  UISETP.NE.AND UP0, UPT, UR29, UR21, UPT ;  /* 0x000000151d00728c */ /* 0x000fe2000bf05270 */
[----:B------:R1:W-:Y:S01]  /*1da0*/  UTMALDG.3D [UR16], [UR38], desc[UR30] ;  /* 0x00001e10260075b4 */ /* 0x0003e20008011000 */
[----:B------:R1:W-:Y:S07]  /*1db0*/  UTMALDG.3D [UR8], [UR38], desc[UR30] ;  /* 0x00001e08260075b4 */ /* 0x0003ee0008011000 */
[----:B------:R-:W-:Y:S05]  /*1dc0*/  BRA.U UP0, `(.L_x_31) ;  /* 0xfffffffd00387547 */ /* 0x000fea000b83ffff */
.L_x_26:
[C---:B-1----:R-:W-:Y:S01]  /*1dd0*/  LEA R2, R14.reuse, UR4, 0x3 ;  /* 0x000000040e027c11 */ /* 0x042fe2000f8e18ff */
[----:B------:R-:W-:Y:S01]  /*1de0*/  NOP ;  /* 0x0000000000007918 */ /* 0x000fe20000000000 */
[----:B--2---:R-:W-:Y:S02]  /*1df0*/  SHF.L.U32 R3, R13, 0x1f, RZ ;  /* 0x0000001f0d037819 */ /* 0x004fe400000006ff */
[----:B------:R-:W-:Y:S02]  /*1e00*/  LEA R4, R14, UR4, 0x4 ;  /* 0x000000040e047c11 */ /* 0x000fe4000f8e20ff */
[----:B------:R-:W1:Y:S02]  /*1e10*/  SYNCS.PHASECHK.TRANS64.TRYWAIT P0, [R2+URZ+0x80], R3 ;  /* 0x00008003020075a7 */ /* 0x000e6400080011ff */
[----:B-1----:R-:W-:Y:S05]  /*1e20*/  @!P0 BRA `(.L_x_32) ;  /* 0x0000005000d88947 */ /* 0x002fea0003800000 */
.L_x_118:
[----:B------:R-:W2:Y:S01]  /*1e30*/  LDS.128 R4, [R4+0x110] ;  /* 0x0001100004047984 */ /* 0x000ea20000000c00 */
[----:B---3--:R-:W-:Y:S01]  /*1e40*/  ISETP.GE.AND P0, PT, R26, 0x1, PT ;  /* 0x000000011a00780c */ /* 0x008fe20003f06270 */
[----:B-1----:R-:W-:Y:S01]  /*1e50*/  VIADD R2, R2, 0x90 ;  /* 0x0000009002027836 */ /* 0x002fe20000000000 */
[----:B------:R-:W-:Y:S01]  /*1e60*/  @!PT LDS RZ, [RZ] ;  /* 0x00000000fffff984 */ /* 0x000fe20000000800 */
[----:B------:R-:W-:Y:S01]  /*1e70*/  @!PT LDS RZ, [RZ] ;  /* 0x00000000fffff984 */ /* 0x000fe20000000800 */
[----:B------:R-:W-:Y:S01]  /*1e80*/  @!PT LDS RZ, [RZ] ;  /* 0x00000000fffff984 */ /* 0x000fe20000000800 */
[----:B------:R-:W-:Y:S01]  /*1e90*/  @!PT LDS RZ, [RZ] ;  /* 0x00000000fffff984 */ /* 0x000fe20000000800 */
[----:B------:R1:W-:Y:S06]  /*1ea0*/  MEMBAR.ALL.CTA ;  /* 0x0000000000007992 */ /* 0x0003ec0000008000 */
[----:B-1----:R-:W1:Y:S01]  /*1eb0*/  FENCE.VIEW.ASYNC.S ;  /* 0x00000000000073c6 */ /* 0x002e620000000000 */
[----:B------:R-:W-:-:S04]  /*1ec0*/  PRMT R2, RZ, 0x654, R2 ;  /* 0x00000654ff027816 */ /* 0x000fc80000000002 */
[----:B-1----:R1:W-:Y:S01]  /*1ed0*/  SYNCS.ARRIVE.TRANS64.RED.A1T0 RZ, [R2+URZ], RZ ;  /* 0x000000ff02ff79a7 */ /* 0x0023e200081004ff */
[----:B--2---:R-:W-:-:S13]  /*1ee0*/  LOP3.LUT P2, RZ, R6, 0x1, RZ, 0xc0, !PT ;  /* 0x0000000106ff7812 */ /* 0x004fda000784c0ff */
[----:B------:R-:W-:Y:S01]  /*1ef0*/  @P2 SHF.R.U32.HI R3, RZ, 0x10, R5 ;  /* 0x00000010ff032819 */ /* 0x000fe20000011605 */
[----:B------:R-:W-:Y:S01]  /*1f00*/  VOTEU.ANY UP0, P2 ;  /* 0x0000000000ff7886 */ /* 0x000fe20001000100 */
[----:B------:R-:W-:Y:S02]  /*1f10*/  @P2 MOV R10, R4 ;  /* 0x00000004000a2202 */ /* 0x000fe40000000f00 */
[----:B------:R-:W-:Y:S02]  /*1f20*/  @P2 R2UR.BROADCAST UR8, R3 ;  /* 0x00000000030822ca */ /* 0x000fe400008e0000 */
[----:B------:R-:W-:-:S11]  /*1f30*/  @P2 LOP3.LUT R9, R5, 0xffff, RZ, 0xc0, !PT ;  /* 0x0000ffff05092812 */ /* 0x000fd600078ec0ff */
[----:B------:R-:W-:Y:S01]  /*1f40*/  @UP0 UMOV UR36, UR8 ;  /* 0x0000000800240c82 */ /* 0x000fe20008000000 */
[----:B-1----:R-:W-:Y:S05]  /*1f50*/  @!P0 BRA `(.L_x_33) ;  /* 0x0000000000b88947 */ /* 0x002fea0003800000 */
[----:B------:R-:W4:Y:S01]  /*1f60*/  LDC.64 R4, c[0x0][0xb18] ;  /* 0x0002c600ff047b82 */ /* 0x000f220000000a00 */
[----:B------:R-:W-:-:S07]  /*1f70*/  ISETP.NE.AND P3, PT, R26, 0x1, PT ;  /* 0x000000011a00780c */ /* 0x000fce0003f65270 */
[----:B------:R-:W1:Y:S08]  /*1f80*/  LDC.64 R6, c[0x0][0xb10] ;  /* 0x0002c400ff067b82 */ /* 0x000e700000000a00 */
[----:B------:R-:W2:Y:S08]  /*1f90*/  LDC R16, c[0x0][0xb20] ;  /* 0x0002c800ff107b82 */ /* 0x000eb00000000800 */
[----:B------:R-:W3:Y:S01]  /*1fa0*/  LDC R17, c[0x0][0xb0c] ;  /* 0x0002c300ff117b82 */ /* 0x000ee20000000800 */
[----:B----4-:R-:W-:Y:S01]  /*1fb0*/  IMAD.HI.U32 R19, R0, R5, RZ ;  /* 0x0000000500137227 */ /* 0x010fe200078e00ff */
[----:B------:R-:W-:-:S03]  /*1fc0*/  ISETP.NE.AND P0, PT, R4, 0x1, PT ;  /* 0x000000010400780c */ /* 0x000fc60003f05270 */
[----:B------:R-:W-:-:S03]  /*1fd0*/  IMAD.HI.U32 R5, R9, R5, RZ ;  /* 0x0000000509057227 */ /* 0x000fc600078e00ff */
[----:B------:R-:W4:Y:S01]  /*1fe0*/  LDC.64 R2, c[0x0][0xb28] ;  /* 0x0002ca00ff027b82 */ /* 0x000f220000000a00 */
[----:B-1----:R-:W-:-:S04]  /*1ff0*/  IMAD.HI.U32 R20, R8, R6, RZ ;  /* 0x0000000608147227 */ /* 0x002fc800078e00ff */
[----:B------:R-:W-:Y:S01]  /*2000*/  IMAD.HI.U32 R21, R10, R6, RZ ;  /* 0x000000060a157227 */ /* 0x000fe200078e00ff */
[----:B------:R-:W-:Y:S02]  /*2010*/  SHF.R.U32.HI R20, RZ, R7, R20 ;  /* 0x00000007ff147219 */ /* 0x000fe40000011614 */
[-C--:B--2---:R-:W-:Y:S02]  /*2020*/  SHF.R.U32.HI R19, RZ, R16.reuse, R19 ;  /* 0x00000010ff137219 */ /* 0x084fe40000011613 */
[----:B------:R-:W-:Y:S02]  /*2030*/  SHF.R.U32.HI R5, RZ, R16, R5 ;  /* 0x00000010ff057219 */ /* 0x000fe40000011605 */
[----:B------:R-:W-:Y:S02]  /*2040*/  SEL R19, R0, R19, !P0 ;  /* 0x0000001300137207 */ /* 0x000fe40004000000 */
[----:B------:R-:W-:Y:S02]  /*2050*/  SHF.R.U32.HI R21, RZ, R7, R21 ;  /* 0x00000007ff157219 */ /* 0x000fe40000011615 */
[----:B---3--:R-:W-:-:S02]  /*2060*/  ISETP.NE.AND P1, PT, R17, 0x1, PT ;  /* 0x000000011100780c */ /* 0x008fc40003f25270 */
[----:B------:R-:W-:Y:S02]  /*2070*/  SEL R5, R9, R5, !P0 ;  /* 0x0000000509057207 */ /* 0x000fe40004000000 */
[----:B------:R-:W-:Y:S02]  /*2080*/  SEL R20, R8, R20, !P1 ;  /* 0x0000001408147207 */ /* 0x000fe40004800000 */
[----:B------:R-:W-:Y:S01]  /*2090*/  SEL R21, R10, R21, !P1 ;  /* 0x000000150a157207 */ /* 0x000fe20004800000 */
[----:B----4-:R-:W-:-:S04]  /*20a0*/  IMAD.HI.U32 R18, R19, R2, RZ ;  /* 0x0000000213127227 */ /* 0x010fc800078e00ff */
        /* <DEDUP_REMOVED lines=10> */
[----:B------:R-:W-:-:S04]  /*2150*/  @!P0 IMAD.HI.U32 R7, R21, R2, RZ ;  /* 0x0000000215078227 */ /* 0x000fc800078e00ff */
[----:B------:R-:W-:Y:S01]  /*2160*/  IMAD.MOV R2, RZ, RZ, -R6 ;  /* 0x000000ffff027224 */ /* 0x000fe200078e0a06 */
[----:B------:R-:W-:Y:S02]  /*2170*/  @!P0 SHF.R.U32.HI R3, RZ, R3, R7 ;  /* 0x00000003ff038219 */ /* 0x000fe40000011607 */
[----:B------:R-:W-:Y:S01]  /*2180*/  IADD3 R7, PT, PT, -R5, RZ, RZ ;  /* 0x000000ff05077210 */ /* 0x000fe20007ffe1ff */
[----:B------:R-:W-:Y:S01]  /*2190*/  IMAD R2, R26, R2, R5 ;  /* 0x000000021a027224 */ /* 0x000fe200078e0205 */
        /* <DEDUP_REMOVED lines=10> */
.L_x_33:
[----:B------:R-:W1:Y:S02]  /*2240*/  LDCU UR8, c[0x0][0xb30] ;  /* 0x00016600ff0877ac */ /* 0x000e640008000800 */
[----:B-1----:R-:W-:-:S09]  /*2250*/  UISETP.NE.AND UP0, UPT, UR8, 0x1, UPT ;  /* 0x000000010800788c */ /* 0x002fd2000bf05270 */
[----:B------:R-:W-:Y:S05]  /*2260*/  BRA.U UP0, `(.L_x_34) ;  /* 0x0000000100407547 */ /* 0x000fea000b800000 */
[----:B------:R-:W1:Y:S08]  /*2270*/  LDC.64 R4, c[0x0][0xb10] ;  /* 0x0002c400ff047b82 */ /* 0x000e700000000a00 */
[----:B------:R-:W2:Y:S08]  /*2280*/  LDC.64 R2, c[0x0][0xb18] ;  /* 0x0002c600ff027b82 */ /* 0x000eb00000000a00 */
[----:B------:R-:W3:Y:S08]  /*2290*/  LDC R6, c[0x0][0xb20] ;  /* 0x0002c800ff067b82 */ /* 0x000ef00000000800 */
[----:B------:R-:W4:Y:S01]  /*22a0*/  LDC R7, c[0x0][0xb0c] ;  /* 0x0002c300ff077b82 */ /* 0x000f220000000800 */
[----:B-1----:R-:W-:-:S05]  /*22b0*/  IMAD.HI.U32 R4, R10, R4, RZ ;  /* 0x000000040a047227 */ /* 0x002fca00078e00ff */
[----:B------:R-:W-:Y:S01]  /*22c0*/  SHF.R.U32.HI R4, RZ, R5, R4 ;  /* 0x00000005ff047219 */ /* 0x000fe20000011604 */
[----:B--2---:R-:W-:Y:S01]  /*22d0*/  IMAD.HI.U32 R3, R9, R3, RZ ;  /* 0x0000000309037227 */ /* 0x004fe200078e00ff */
[----:B------:R-:W-:-:S04]  /*22e0*/  ISETP.NE.AND P0, PT, R2, 0x1, PT ;  /* 0x000000010200780c */ /* 0x000fc80003f05270 */
[----:B---3--:R-:W-:-:S04]  /*22f0*/  SHF.R.U32.HI R3, RZ, R6, R3 ;  /* 0x00000006ff037219 */ /* 0x008fc80000011603 */
[----:B------:R-:W-:Y:S02]  /*2300*/  SEL R3, R9, R3, !P0 ;  /* 0x0000000309037207 */ /* 0x000fe40004000000 */
[----:B----4-:R-:W-:-:S04]  /*2310*/  ISETP.NE.AND P1, PT, R7, 0x1, PT ;  /* 0x000000010700780c */ /* 0x010fc80003f25270 */
[----:B------:R-:W-:-:S05]  /*2320*/  SEL R4, R10, R4, !P1 ;  /* 0x000000040a047207 */ /* 0x000fca0004800000 */
[----:B------:R-:W-:Y:S02]  /*2330*/  IMAD.IADD R5, R3, 0x1, -R4 ;  /* 0x0000000103057824 */ /* 0x000fe400078e0a04 */
[----:B------:R-:W-:Y:S02]  /*2340*/  IMAD.IADD R3, R4, 0x1, -R3 ;  /* 0x0000000104037824 */ /* 0x000fe400078e0a03 */
[----:B------:R-:W-:Y:S02]  /*2350*/  IMAD R10, R5, R7, R10 ;  /* 0x00000007050a7224 */ /* 0x000fe400078e020a */
[----:B------:R-:W-:-:S07]  /*2360*/  IMAD R9, R3, R2, R9 ;  /* 0x0000000203097224 */ /* 0x000fce00078e0209 */
.L_x_34:
[----:B------:R-:W-:Y:S01]  /*2370*/  VIADD R14, R14, 0x1 ;  /* 0x000000010e0e7836 */ /* 0x000fe20000000000 */
[----:B------:R-:W-:Y:S01]  /*2380*/  PLOP3.LUT P1, PT, PT, PT, PT, 0x80, 0x8 ;  /* 0x000000000008781c */ /* 0x000fe20003f2f070 */
[----:B------:R-:W-:Y:S02]  /*2390*/  IMAD.IADD R21, R10, 0x1, R59 ;  /* 0x000000010a157824 */ /* 0x000fe400078e023b */
[----:B------:R-:W-:Y:S01]  /*23a0*/  IMAD.IADD R20, R9, 0x1, R58 ;  /* 0x0000000109147824 */ /* 0x000fe200078e023a */
[----:B------:R-:W-:-:S04]  /*23b0*/  ISETP.NE.AND P0, PT, R14, 0x2, PT ;  /* 0x000000020e00780c */ /* 0x000fc80003f05270 */
[----:B------:R-:W-:Y:S02]  /*23c0*/  SEL R2, RZ, 0x1, P0 ;  /* 0x00000001ff027807 */ /* 0x000fe40000000000 */
[----:B------:R-:W-:Y:S02]  /*23d0*/  SEL R14, R14, RZ, P0 ;  /* 0x000000ff0e0e7207 */ /* 0x000fe40000000000 */
[----:B------:R-:W-:Y:S01]  /*23e0*/  LOP3.LUT R13, R13, R2, RZ, 0x3c, !PT ;  /* 0x000000020d0d7212 */ /* 0x000fe200078e3cff */
[----:B------:R-:W-:Y:S06]  /*23f0*/  @P2 BRA `(.L_x_35) ;  /* 0xfffffff000482947 */ /* 0x000fec000383ffff */
[----:B------:R-:W-:Y:S01]  /*2400*/  UIADD3 UR4, UPT, UPT, UR4, 0x20, URZ ;  /* 0x0000002004047890 */ /* 0x000fe2000fffe0ff */
[----:B------:R-:W-:-:S03]  /*2410*/  SHF.L.U32 R2, R15, 0x1f, RZ ;  /* 0x0000001f0f027819 */ /* 0x000fc600000006ff */
[----:B------:R-:W-:-:S09]  /*2420*/  ULEA UR5, UR6, UR4, 0x3 ;  /* 0x0000000406057291 */ /* 0x000fd2000f8e18ff */
[----:B------:R-:W1:Y:S02]  /*2430*/  SYNCS.PHASECHK.TRANS64.TRYWAIT P0, [UR5], R2 ;  /* 0x00000002ff0075a7 */ /* 0x000e640008001105 */
[----:B-1----:R-:W-:Y:S05]  /*2440*/  @!P0 BRA `(.L_x_36) ;  /* 0x0000004c00648947 */ /* 0x002fea0003800000 */
.L_x_120:
[----:B------:R-:W-:-:S04]  /*2450*/  UIADD3 UR6, UPT, UPT, UR6, 0x1, URZ ;  /* 0x0000000106067890 */ /* 0x000fc8000fffe0ff */
[----:B------:R-:W-:-:S04]  /*2460*/  UISETP.NE.AND UP0, UPT, UR6, 0x4, UPT ;  /* 0x000000040600788c */ /* 0x000fc8000bf05270 */
[----:B------:R-:W-:Y:S02]  /*2470*/  USEL UR7, URZ, 0x1, UP0 ;  /* 0x00000001ff077887 */ /* 0x000fe40008000000 */
[----:B------:R-:W-:-:S04]  /*2480*/  USEL UR6, UR6, URZ, UP0 ;  /* 0x000000ff06067287 */ /* 0x000fc80008000000 */
[----:B------:R-:W-:Y:S01]  /*2490*/  ULEA UR5, UR6, UR4, 0x3 ;  /* 0x0000000406057291 */ /* 0x000fe2000f8e18ff */
[----:B-1----:R-:W-:-:S04]  /*24a0*/  LOP3.LUT R2, R15, UR7, RZ, 0x3c, !PT ;  /* 0x000000070f027c12 */ /* 0x002fc8000f8e3cff */
[----:B------:R-:W-:-:S04]  /*24b0*/  SHF.L.U32 R3, R2, 0x1f, RZ ;  /* 0x0000001f02037819 */ /* 0x000fc800000006ff */
[----:B------:R-:W1:Y:S02]  /*24c0*/  SYNCS.PHASECHK.TRANS64.TRYWAIT P0, [UR5], R3 ;  /* 0x00000003ff0075a7 */ /* 0x000e640008001105 */
[----:B-1----:R-:W-:Y:S05]  /*24d0*/  @!P0 BRA `(.L_x_37) ;  /* 0x0000004c00588947 */ /* 0x002fea0003800000 */
.L_x_122:
[----:B------:R-:W-:-:S04]  /*24e0*/  UIADD3 UR6, UPT, UPT, UR6, 0x1, URZ ;  /* 0x0000000106067890 */ /* 0x000fc8000fffe0ff */
[----:B------:R-:W-:-:S04]  /*24f0*/  UISETP.NE.AND UP0, UPT, UR6, 0x4, UPT ;  /* 0x000000040600788c */ /* 0x000fc8000bf05270 */
[----:B------:R-:W-:Y:S02]  /*2500*/  USEL UR7, URZ, 0x1, UP0 ;  /* 0x00000001ff077887 */ /* 0x000fe40008000000 */
[----:B------:R-:W-:-:S04]  /*2510*/  USEL UR6, UR6, URZ, UP0 ;  /* 0x000000ff06067287 */ /* 0x000fc80008000000 */
[----:B------:R-:W-:Y:S01]  /*2520*/  ULEA UR5, UR6, UR4, 0x3 ;  /* 0x0000000406057291 */ /* 0x000fe2000f8e18ff */
[----:B------:R-:W-:-:S04]  /*2530*/  LOP3.LUT R2, R2, UR7, RZ, 0x3c, !PT ;  /* 0x0000000702027c12 */ /* 0x000fc8000f8e3cff */
[----:B-1----:R-:W-:-:S04]  /*2540*/  SHF.L.U32 R3, R2, 0x1f, RZ ;  /* 0x0000001f02037819 */ /* 0x002fc800000006ff */
[----:B------:R-:W1:Y:S02]  /*2550*/  SYNCS.PHASECHK.TRANS64.TRYWAIT P0, [UR5], R3 ;  /* 0x00000003ff0075a7 */ /* 0x000e640008001105 */
[----:B-1----:R-:W-:Y:S05]  /*2560*/  @!P0 BRA `(.L_x_38) ;  /* 0x0000004c004c8947 */ /* 0x002fea0003800000 */
.L_x_124:
[----:B------:R-:W-:-:S04]  /*2570*/  UIADD3 UR6, UPT, UPT, UR6, 0x1, URZ ;  /* 0x0000000106067890 */ /* 0x000fc8000fffe0ff */
[----:B------:R-:W-:-:S04]  /*2580*/  UISETP.NE.AND UP0, UPT, UR6, 0x4, UPT ;  /* 0x000000040600788c */ /* 0x000fc8000bf05270 */
[----:B------:R-:W-:Y:S02]  /*2590*/  USEL UR5, URZ, 0x1, UP0 ;  /* 0x00000001ff057887 */ /* 0x000fe40008000000 */
[----:B------:R-:W-:-:S04]  /*25a0*/  USEL UR6, UR6, URZ, UP0 ;  /* 0x000000ff06067287 */ /* 0x000fc80008000000 */
[----:B------:R-:W-:Y:S01]  /*25b0*/  ULEA UR6, UR6, UR4, 0x3 ;  /* 0x0000000406067291 */ /* 0x000fe2000f8e18ff */
[----:B------:R-:W-:-:S04]  /*25c0*/  LOP3.LUT R2, R2, UR5, RZ, 0x3c, !PT ;  /* 0x0000000502027c12 */ /* 0x000fc8000f8e3cff */
[----:B------:R-:W-:Y:S01]  /*25d0*/  SHF.L.U32 R2, R2, 0x1f, RZ ;  /* 0x0000001f02027819 */ /* 0x000fe200000006ff */
[----:B-1--4-:R-:W-:-:S07]  /*25e0*/  IMAD.U32 R0, RZ, RZ, UR6 ;  /* 0x00000006ff007e24 */ /* 0x012fce000f8e00ff */
.L_x_39:
[----:B-1----:R1:W2:Y:S02]  /*25f0*/  SYNCS.PHASECHK.TRANS64.TRYWAIT P0, [R0+URZ], R2 ;  /* 0x00000002000075a7 */ /* 0x0022a400080011ff */
[----:B--2---:R-:W-:Y:S05]  /*2600*/  @!P0 NANOSLEEP.SYNCS 0x989680 ;  /* 0x009896800000895d */ /* 0x004fea0003900000 */
[----:B------:R-:W2:Y:S02]  /*2610*/  @!P0 SYNCS.PHASECHK.TRANS64 P0, [R0+URZ], R2 ;  /* 0x00000002000085a7 */ /* 0x000ea400080010ff */
[----:B--2---:R-:W-:Y:S05]  /*2620*/  @P0 EXIT ;  /* 0x000000000000094d */ /* 0x004fea0003800000 */
[----:B------:R-:W-:Y:S05]  /*2630*/  BRA `(.L_x_39) ;  /* 0xfffffffc00ec7947 */ /* 0x000fea000383ffff */
.L_x_17:
[----:B------:R-:W-:-:S04]  /*2640*/  UISETP.NE.AND UP1, UPT, UR37, URZ, UPT ;  /* 0x000000ff2500728c */ /* 0x000fc8000bf25270 */
[----:B------:R-:W-:-:S09]  /*2650*/  UISETP.NE.OR UP1, UPT, UR8, 0x1, UP1 ;  /* 0x000000010800788c */ /* 0x000fd20008f25670 */
[----:B------:R-:W-:Y:S05]  /*2660*/  BRA.U UP1, `(.L_x_40) ;  /* 0x0000000501487547 */ /* 0x000fea000b800000 */
[----:B------:R-:W-:Y:S01]  /*2670*/  ISETP.NE.AND P2, PT, R2, RZ, PT ;  /* 0x000000ff0200720c */ /* 0x000fe20003f45270 */
[----:B------:R-:W-:Y:S01]  /*2680*/  IMAD.MOV.U32 R12, RZ, RZ, 0x1 ;  /* 0x00000001ff0c7424 */ /* 0x000fe200078e00ff */
[----:B------:R-:W-:Y:S02]  /*2690*/  CS2R R10, SRZ ;  /* 0x00000000000a7805 */ /* 0x000fe4000001ff00 */
[----:B------:R-:W-:Y:S01]  /*26a0*/  CS2R R8, SRZ ;  /* 0x0000000000087805 */ /* 0x000fe2000001ff00 */
[----:B------:R-:W-:Y:S01]  /*26b0*/  UMOV UR4, 0x400 ;  /* 0x0000040000047882 */ /* 0x000fe20000000000 */
[----:B------:R-:W-:Y:S01]  /*26c0*/  UMOV UR6, URZ ;  /* 0x000000ff00067c82 */ /* 0x000fe20008000000 */
[----:B------:R-:W-:-:S12]  /*26d0*/  ULEA UR37, UR37, UR4, 0x18 ;  /* 0x0000000425257291 */ /* 0x000fd8000f8ec0ff */
.L_x_44:
[----:B------:R-:W-:Y:S02]  /*26e0*/  LEA R0, R8, UR37, 0x3 ;  /* 0x0000002508007c11 */ /* 0x000fe4000f8e18ff */
[----:B------:R-:W-:-:S03]  /*26f0*/  SHF.L.U32 R4, R9, 0x1f, RZ ;  /* 0x0000001f09047819 */ /* 0x000fc600000006ff */
[----:B------:R-:W-:Y:S01]  /*2700*/  VIADD R5, R0, 0xf0 ;  /* 0x000000f000057836 */ /* 0x000fe20000000000 */
[----:B------:R-:W1:Y:S02]  /*2710*/  SYNCS.PHASECHK.TRANS64.TRYWAIT P0, [R0+URZ+0xe0], R4 ;  /* 0x0000e004000075a7 */ /* 0x000e6400080011ff */
[----:B-1----:R-:W-:Y:S05]  /*2720*/  @!P0 BRA `(.L_x_41) ;  /* 0x0000004800f48947 */ /* 0x002fea0003800000 */
.L_x_125:
[----:B------:R-:W-:Y:S01]  /*2730*/  ULEA UR5, UR6, UR37, 0x3 ;  /* 0x0000002506057291 */ /* 0x000fe2000f8e18ff */
[----:B-1----:R-:W-:Y:S01]  /*2740*/  PRMT R0, RZ, 0x654, R5 ;  /* 0x00000654ff007816 */ /* 0x002fe20000000005 */
[----:B------:R-:W-:Y:S01]  /*2750*/  @!P2 IMAD.MOV.U32 R4, RZ, RZ, 0x10 ;  /* 0x00000010ff04a424 */ /* 0x000fe200078e00ff */
[----:B------:R-:W-:Y:S01]  /*2760*/  SHF.L.U32 R5, R12, 0x1f, RZ ;  /* 0x0000001f0c057819 */ /* 0x000fe200000006ff */
[----:B------:R-:W-:Y:S01]  /*2770*/  UIADD3 UR4, UPT, UPT, UR5, 0x80, URZ ;  /* 0x0000008005047890 */ /* 0x000fe2000fffe0ff */
[----:B------:R1:W-:Y:S05]  /*2780*/  SYNCS.ARRIVE.TRANS64.RED.A1T0 RZ, [R0+URZ], RZ ;  /* 0x000000ff00ff79a7 */ /* 0x0003ea00081004ff */
[----:B------:R-:W-:Y:S01]  /*2790*/  IMAD.U32 R6, RZ, RZ, UR4 ;  /* 0x00000004ff067e24 */ /* 0x000fe2000f8e00ff */
[----:B------:R-:W2:Y:S04]  /*27a0*/  SYNCS.PHASECHK.TRANS64.TRYWAIT P0, [UR5+0x90], R5 ;  /* 0x00009005ff0075a7 */ /* 0x000ea80008001105 */
[----:B------:R-:W-:Y:S01]  /*27b0*/  PRMT R6, R2, 0x654, R6 ;  /* 0x0000065402067816 */ /* 0x000fe20000000006 */
[----:B-12---:R-:W-:Y:S06]  /*27c0*/  @!P0 BRA `(.L_x_42) ;  /* 0x0000004800e08947 */ /* 0x006fec0003800000 */
.L_x_127:
[----:B------:R-:W-:Y:S01]  /*27d0*/  ULEA UR4, UR6, UR37, 0x4 ;  /* 0x0000002506047291 */ /* 0x000fe2000f8e20ff */
[----:B------:R-:W-:Y:S01]  /*27e0*/  SEL R3, R6, R3, !P2 ;  /* 0x0000000306037207 */ /* 0x000fe20005000000 */
[----:B------:R-:W-:Y:S01]  /*27f0*/  UIADD3 UR5, UPT, UPT, UR5, 0x80, URZ ;  /* 0x0000008005057890 */ /* 0x000fe2000fffe0ff */
[----:B-1----:R-:W-:Y:S01]  /*2800*/  LEA R0, R11, UR37, 0x3 ;  /* 0x000000250b007c11 */ /* 0x002fe2000f8e18ff */
[----:B------:R-:W-:Y:S01]  /*2810*/  UIADD3 UR4, UPT, UPT, UR4, 0x110, URZ ;  /* 0x0000011004047890 */ /* 0x000fe2000fffe0ff */
[----:B------:R1:W-:Y:S01]  /*2820*/  @!P2 SYNCS.ARRIVE.TRANS64.RED RZ, [R3+URZ], R4 ;  /* 0x0000000403ffa9a7 */ /* 0x0003e200080004ff */
[----:B------:R-:W-:Y:S01]  /*2830*/  UIADD3 UR6, UPT, UPT, UR6, 0x1, URZ ;  /* 0x0000000106067890 */ /* 0x000fe2000fffe0ff */
[----:B------:R-:W-:-:S03]  /*2840*/  VIADD R8, R8, 0x1 ;  /* 0x0000000108087836 */ /* 0x000fc60000000000 */
[----:B------:R-:W-:Y:S02]  /*2850*/  UISETP.NE.AND UP0, UPT, UR6, 0x2, UPT ;  /* 0x000000020600788c */ /* 0x000fe4000bf05270 */
[----:B------:R-:W-:Y:S01]  /*2860*/  ISETP.NE.AND P0, PT, R8, 0x2, PT ;  /* 0x000000020800780c */ /* 0x000fe20003f05270 */
[----:B------:R-:W-:Y:S06]  /*2870*/  UGETNEXTWORKID.BROADCAST [UR4], [UR5] ;  /* 0x00000000040073ca */ /* 0x000fec0008000100 */
[----:B------:R-:W-:Y:S02]  /*2880*/  USEL UR4, URZ, 0x1, UP0 ;  /* 0x00000001ff047887 */ /* 0x000fe40008000000 */
[----:B------:R-:W-:-:S04]  /*2890*/  USEL UR6, UR6, URZ, UP0 ;  /* 0x000000ff06067287 */ /* 0x000fc80008000000 */
[----:B------:R-:W-:Y:S02]  /*28a0*/  LOP3.LUT R12, R12, UR4, RZ, 0x3c, !PT ;  /* 0x000000040c0c7c12 */ /* 0x000fe4000f8e3cff */
[----:B-1----:R-:W-:-:S04]  /*28b0*/  SHF.L.U32 R4, R10, 0x1f, RZ ;  /* 0x0000001f0a047819 */ /* 0x002fc800000006ff */
[----:B------:R-:W1:Y:S02]  /*28c0*/  SYNCS.PHASECHK.TRANS64.TRYWAIT P1, [R0+URZ+0x80], R4 ;  /* 0x00008004000075a7 */ /* 0x000e6400080211ff */
[----:B-1----:R-:W-:Y:S05]  /*28d0*/  @!P1 BRA `(.L_x_43) ;  /* 0x0000004800b49947 */ /* 0x002fea0003800000 */
.L_x_128:
[C---:B-1----:R-:W-:Y:S01]  /*28e0*/  LEA R4, R11.reuse, UR37, 0x4 ;  /* 0x000000250b047c11 */ /* 0x042fe2000f8e20ff */
[----:B------:R-:W-:Y:S01]  /*28f0*/  VIADD R0, R0, 0x90 ;  /* 0x0000009000007836 */ /* 0x000fe20000000000 */
[----:B------:R-:W-:Y:S01]  /*2900*/  SEL R8, R8, RZ, P0 ;  /* 0x000000ff08087207 */ /* 0x000fe20000000000 */
[----:B------:R-:W-:-:S03]  /*2910*/  VIADD R11, R11, 0x1 ;  /* 0x000000010b0b7836 */ /* 0x000fc60000000000 */
[----:B------:R-:W1:Y:S01]  /*2920*/  LDS.128 R4, [R4+0x110] ;  /* 0x0001100004047984 */ /* 0x000e620000000c00 */
[----:B------:R-:W-:Y:S02]  /*2930*/  PRMT R0, RZ, 0x654, R0 ;  /* 0x00000654ff007816 */ /* 0x000fe40000000000 */
[C---:B------:R-:W-:Y:S01]  /*2940*/  ISETP.NE.AND P1, PT, R11.reuse, 0x2, PT ;  /* 0x000000020b00780c */ /* 0x040fe20003f25270 */
[----:B------:R-:W-:Y:S01]  /*2950*/  @!PT LDS RZ, [RZ] ;  /* 0x00000000fffff984 */ /* 0x000fe20000000800 */
[----:B------:R-:W-:Y:S01]  /*2960*/  @!PT LDS RZ, [RZ] ;  /* 0x00000000fffff984 */ /* 0x000fe20000000800 */
[----:B------:R-:W-:Y:S01]  /*2970*/  @!PT LDS RZ, [RZ] ;  /* 0x00000000fffff984 */ /* 0x000fe20000000800 */
[----:B------:R-:W-:Y:S01]  /*2980*/  @!PT LDS RZ, [RZ] ;  /* 0x00000000fffff984 */ /* 0x000fe20000000800 */
[----:B------:R2:W-:Y:S06]  /*2990*/  MEMBAR.ALL.CTA ;  /* 0x0000000000007992 */ /* 0x0005ec0000008000 */
[----:B--2---:R-:W2:Y:S01]  /*29a0*/  FENCE.VIEW.ASYNC.S ;  /* 0x00000000000073c6 */ /* 0x004ea20000000000 */
[----:B------:R-:W-:Y:S01]  /*29b0*/  SEL R11, R11, RZ, P1 ;  /* 0x000000ff0b0b7207 */ /* 0x000fe20000800000 */
[----:B--2---:R2:W-:Y:S01]  /*29c0*/  SYNCS.ARRIVE.TRANS64.RED.A1T0 RZ, [R0+URZ], RZ ;  /* 0x000000ff00ff79a7 */ /* 0x0045e200081004ff */
[----:B-1----:R-:W-:-:S02]  /*29d0*/  LOP3.LUT P3, RZ, R6, 0x1, RZ, 0xc0, !PT ;  /* 0x0000000106ff7812 */ /* 0x002fc4000786c0ff */
[----:B------:R-:W-:-:S04]  /*29e0*/  SEL R4, RZ, 0x1, P1 ;  /* 0x00000001ff047807 */ /* 0x000fc80000800000 */
[----:B------:R-:W-:Y:S02]  /*29f0*/  LOP3.LUT R10, R10, R4, RZ, 0x3c, !PT ;  /* 0x000000040a0a7212 */ /* 0x000fe400078e3cff */
[----:B--2---:R-:W-:-:S04]  /*2a00*/  SEL R0, RZ, 0x1, P0 ;  /* 0x00000001ff007807 */ /* 0x004fc80000000000 */
[----:B------:R-:W-:Y:S01]  /*2a10*/  LOP3.LUT R9, R9, R0, RZ, 0x3c, !PT ;  /* 0x0000000009097212 */ /* 0x000fe200078e3cff */
[----:B------:R-:W-:Y:S06]  /*2a20*/  @P3 BRA `(.L_x_44) ;  /* 0xfffffffc002c3947 */ /* 0x000fec000383ffff */
[----:B------:R-:W-:Y:S01]  /*2a30*/  ULEA UR5, UR6, UR37, 0x3 ;  /* 0x0000002506057291 */ /* 0x000fe2000f8e18ff */
[----:B------:R-:W-:-:S08]  /*2a40*/  SHF.L.U32 R2, R12, 0x1f, RZ ;  /* 0x0000001f0c027819 */ /* 0x000fd000000006ff */
[----:B------:R-:W1:Y:S02]  /*2a50*/  SYNCS.PHASECHK.TRANS64 P0, [UR5+0x90], R2 ;  /* 0x00009002ff0075a7 */ /* 0x000e640008001005 */
[----:B-1----:R-:W-:Y:S05]  /*2a60*/  @P0 BRA `(.L_x_45) ;  /* 0x0000000000080947 */ /* 0x002fea0003800000 */
[----:B------:R-:W1:Y:S02]  /*2a70*/  SYNCS.PHASECHK.TRANS64.TRYWAIT P0, [UR5+0x90], R2 ;  /* 0x00009002ff0075a7 */ /* 0x000e640008001105 */
[----:B-1----:R-:W-:Y:S05]  /*2a80*/  @!P0 BRA `(.L_x_46) ;  /* 0x00000048005c8947 */ /* 0x002fea0003800000 */
.L_x_45:
[----:B------:R-:W-:-:S04]  /*2a90*/  UIADD3 UR4, UPT, UPT, UR6, 0x1, URZ ;  /* 0x0000000106047890 */ /* 0x000fc8000fffe0ff */
[----:B------:R-:W-:-:S04]  /*2aa0*/  UISETP.NE.AND UP0, UPT, UR4, 0x2, UPT ;  /* 0x000000020400788c */ /* 0x000fc8000bf05270 */
[----:B------:R-:W-:Y:S02]  /*2ab0*/  USEL UR7, URZ, 0x1, UP0 ;  /* 0x00000001ff077887 */ /* 0x000fe40008000000 */
[----:B------:R-:W-:-:S04]  /*2ac0*/  USEL UR4, UR4, URZ, UP0 ;  /* 0x000000ff04047287 */ /* 0x000fc80008000000 */
[----:B------:R-:W-:Y:S01]  /*2ad0*/  ULEA UR4, UR4, UR37, 0x3 ;  /* 0x0000002504047291 */ /* 0x000fe2000f8e18ff */
[----:B-1----:R-:W-:-:S04]  /*2ae0*/  LOP3.LUT R2, R12, UR7, RZ, 0x3c, !PT ;  /* 0x000000070c027c12 */ /* 0x002fc8000f8e3cff */
[----:B------:R-:W-:-:S04]  /*2af0*/  SHF.L.U32 R0, R2, 0x1f, RZ ;  /* 0x0000001f02007819 */ /* 0x000fc800000006ff */
[----:B------:R-:W1:Y:S02]  /*2b00*/  SYNCS.PHASECHK.TRANS64 P0, [UR4+0x90], R0 ;  /* 0x00009000ff0075a7 */ /* 0x000e640008001004 */
[----:B-1----:R-:W-:Y:S05]  /*2b10*/  @P0 EXIT ;  /* 0x000000000000094d */ /* 0x002fea0003800000 */
[----:B------:R-:W-:Y:S02]  /*2b20*/  SHF.L.U32 R2, R2, 0x1f, RZ ;  /* 0x0000001f02027819 */ /* 0x000fe400000006ff */
[----:B------:R-:W-:-:S07]  /*2b30*/  MOV R0, UR4 ;  /* 0x0000000400007c02 */ /* 0x000fce0008000f00 */
.L_x_47:
[----:B-1----:R1:W2:Y:S02]  /*2b40*/  SYNCS.PHASECHK.TRANS64.TRYWAIT P0, [R0+URZ+0x90], R2 ;  /* 0x00009002000075a7 */ /* 0x0022a400080011ff */
[----:B--2---:R-:W-:Y:S05]  /*2b50*/  @!P0 NANOSLEEP.SYNCS 0x989680 ;  /* 0x009896800000895d */ /* 0x004fea0003900000 */
[----:B------:R-:W2:Y:S02]  /*2b60*/  @!P0 SYNCS.PHASECHK.TRANS64 P0, [R0+URZ+0x90], R2 ;  /* 0x00009002000085a7 */ /* 0x000ea400080010ff */
[----:B--2---:R-:W-:Y:S05]  /*2b70*/  @P0 EXIT ;  /* 0x000000000000094d */ /* 0x004fea0003800000 */
[----:B------:R-:W-:Y:S05]  /*2b80*/  BRA `(.L_x_47) ;  /* 0xfffffffc00ec7947 */ /* 0x000fea000383ffff */
.L_x_40:
[----:B------:R-:W-:-:S09]  /*2b90*/  UISETP.NE.AND UP1, UPT, UR8, URZ, UPT ;  /* 0x000000ff0800728c */ /* 0x000fd2000bf25270 */
[----:B------:R-:W-:Y:S05]  /*2ba0*/  BRA.U UP1, `(.L_x_48) ;  /* 0x00000011013c7547 */ /* 0x000fea000b800000 */
[----:B------:R-:W-:Y:S01]  /*2bb0*/  UMOV UR4, 0x40 ;  /* 0x0000004000047882 */ /* 0x000fe20000000000 */
[----:B------:R-:W-:Y:S01]  /*2bc0*/  NOP ;  /* 0x0000000000007918 */ /* 0x000fe20000000000 */
[----:B------:R-:W-:Y:S01]  /*2bd0*/  ULEA UR4, UR37, UR4, 0x18 ;  /* 0x0000000425047291 */ /* 0x000fe2000f8ec0ff */
[----:B------:R-:W-:Y:S02]  /*2be0*/  UMOV UR5, 0x400 ;  /* 0x0000040000057882 */ /* 0x000fe40000000000 */
[----:B------:R-:W-:-:S06]  /*2bf0*/  ULEA UR37, UR37, UR5, 0x18 ;  /* 0x0000000525257291 */ /* 0x000fcc000f8ec0ff */
[----:B------:R-:W1:Y:S02]  /*2c00*/  LDS.U8 R0, [UR4+0x1c] ;  /* 0x00001c04ff007984 */ /* 0x000e640008000000 */
[----:B-1----:R-:W-:-:S13]  /*2c10*/  ISETP.NE.AND P0, PT, R0, RZ, PT ;  /* 0x000000ff0000720c */ /* 0x002fda0003f05270 */
[----:B------:R-:W-:Y:S05]  /*2c20*/  @P0 BRA `(.L_x_49) ;  /* 0x0000000000580947 */ /* 0x000fea0003800000 */
[----:B------:R-:W-:-:S13]  /*2c30*/  ELECT P0, URZ, PT ;  /* 0x0000000000ff782f */ /* 0x000fda0003800000 */
[----:B------:R-:W-:Y:S05]  /*2c40*/  @!P0 BRA `(.L_x_50) ;  /* 0x0000000000608947 */ /* 0x000fea0003800000 */
[----:B------:R-:W-:Y:S01]  /*2c50*/  UMOV UR5, 0x10 ;  /* 0x0000001000057882 */ /* 0x000fe20000000000 */
[----:B------:R-:W-:Y:S01]  /*2c60*/  HFMA2 R0, -RZ, RZ, 0, 5.9604644775390625e-08 ;  /* 0x00000001ff007431 */ /* 0x000fe200000001ff */
[----:B------:R-:W-:-:S03]  /*2c70*/  MOV R2, 0xffff ;  /* 0x0000ffff00027802 */ /* 0x000fc60000000f00 */
[----:B------:R-:W-:Y:S04]  /*2c80*/  DEPBAR.LE SB1, 0x36 ;  /* 0x00009d800000791a */ /* 0x000fe80000000000 */
[----:B------:R-:W1:Y:S02]  /*2c90*/  UTCATOMSWS.FIND_AND_SET.ALIGN UP0, UR5, UR5 ;  /* 0x00000005000575e3 */ /* 0x000e640008000800 */
[----:B-1----:R-:W-:Y:S01]  /*2ca0*/  MOV R3, UR5 ;  /* 0x0000000500037c02 */ /* 0x002fe20008000f00 */
[----:B------:R-:W-:Y:S06]  /*2cb0*/  BRA.U UP0, `(.L_x_51) ;  /* 0x0000000100187547 */ /* 0x000fec000b800000 */
.L_x_52:
[----:B------:R-:W-:Y:S05]  /*2cc0*/  NANOSLEEP 0x64 ;  /* 0x000000640000795d */ /* 0x000fea0003800000 */
[----:B------:R-:W-:-:S05]  /*2cd0*/  UMOV UR5, 0x10 ;  /* 0x0000001000057882 */ /* 0x000fca0000000000 */
[----:B------:R-:W-:Y:S04]  /*2ce0*/  DEPBAR.LE SB1, 0x36 ;  /* 0x00009d800000791a */ /* 0x000fe80000000000 */
[----:B------:R-:W1:Y:S02]  /*2cf0*/  UTCATOMSWS.FIND_AND_SET.ALIGN UP0, UR5, UR5 ;  /* 0x00000005000575e3 */ /* 0x000e640008000800 */
[----:B-1----:R-:W-:Y:S01]  /*2d00*/  MOV R3, UR5 ;  /* 0x0000000500037c02 */ /* 0x002fe20008000f00 */
[----:B------:R-:W-:Y:S05]  /*2d10*/  BRA.U !UP0, `(.L_x_52) ;  /* 0xfffffffd08e87547 */ /* 0x000fea000b83ffff */
.L_x_51:
[-C--:B------:R-:W-:Y:S02]  /*2d20*/  SHF.L.U32 R2, R2, R3.reuse, RZ ;  /* 0x0000000302027219 */ /* 0x080fe400000006ff */
[----:B------:R-:W-:Y:S01]  /*2d30*/  SHF.L.U32 R0, R0, R3, RZ ;  /* 0x0000000300007219 */ /* 0x000fe200000006ff */
[----:B------:R-:W-:Y:S02]  /*2d40*/  IMAD.SHL.U32 R3, R3, 0x20, RZ ;  /* 0x0000002003037824 */ /* 0x000fe400078e00ff */
[----:B------:R1:W-:Y:S04]  /*2d50*/  ATOMS.OR RZ, [UR4+0x14], R2 ;  /* 0x00001402ffff798c */ /* 0x0003e8000b000004 */
[----:B------:R1:W-:Y:S04]  /*2d60*/  ATOMS.OR RZ, [UR4+0x18], R0 ;  /* 0x00001800ffff798c */ /* 0x0003e8000b000004 */
[----:B------:R1:W-:Y:S01]  /*2d70*/  STS [UR37+0x130], R3 ;  /* 0x00013003ff007988 */ /* 0x0003e20008000825 */
[----:B------:R-:W-:Y:S05]  /*2d80*/  BRA `(.L_x_50) ;  /* 0x0000000000107947 */ /* 0x000fea0003800000 */
.L_x_49:
[----:B------:R-:W-:Y:S02]  /*2d90*/  MOV R0, 0xffffffff ;  /* 0xffffffff00007802 */ /* 0x000fe40000000f00 */
[----:B------:R-:W-:-:S03]  /*2da0*/  MOV R2, 0x2dd0 ;  /* 0x00002dd000027802 */ /* 0x000fc60000000f00 */
[----:B------:R1:W-:Y:S04]  /*2db0*/  STS [UR37+0x130], R0 ;  /* 0x00013000ff007988 */ /* 0x0003e80008000825 */
[----:B-1-3-5:R-:W-:Y:S05]  /*2dc0*/  CALL.REL.NOINC `($__internal_1_$__cuda_sm10x_tcgen05_guardrail_trap_phase_invalid_during_alloc) ;  /* 0x0000004c00307944 */ /* 0x02afea0003c00000 */
.L_x_50:
[----:B------:R-:W-:Y:S05]  /*2dd0*/  WARPSYNC.ALL ;  /* 0x0000000000007948 */ /* 0x000fea0003800000 */
[----:B------:R-:W2:Y:S01]  /*2de0*/  S2UR UR5, SR_CgaCtaId ;  /* 0x00000000000579c3 */ /* 0x000ea20000008800 */
[----:B------:R-:W-:Y:S01]  /*2df0*/  UMOV UR4, 0x400 ;  /* 0x0000040000047882 */ /* 0x000fe20000000000 */
[----:B------:R-:W-:-:S06]  /*2e00*/  NOP ;  /* 0x0000000000007918 */ /* 0x000fcc0000000000 */
[----:B------:R-:W-:Y:S06]  /*2e10*/  BAR.ARV 0x6, 0xa0 ;  /* 0x0182800000007b1d */ /* 0x000fec0000002000 */
[----:B------:R-:W4:Y:S01]  /*2e20*/  LDCU UR7, c[0x0][0x38c] ;  /* 0x00007180ff0777ac */ /* 0x000f220008000800 */
[----:B------:R-:W-:Y:S01]  /*2e30*/  IMAD.MOV.U32 R11, RZ, RZ, 0x1 ;  /* 0x00000001ff0b7424 */ /* 0x000fe200078e00ff */
[----:B------:R-:W-:Y:S01]  /*2e40*/  CS2R R8, SRZ ;  /* 0x0000000000087805 */ /* 0x000fe2000001ff00 */
[----:B------:R-:W-:Y:S01]  /*2e50*/  IMAD.MOV.U32 R10, RZ, RZ, RZ ;  /* 0x000000ffff0a7224 */ /* 0x000fe200078e00ff */
[----:B------:R-:W3:Y:S01]  /*2e60*/  LDCU UR6, c[0x0][0x38c] ;  /* 0x00007180ff0677ac */ /* 0x000ee20008000800 */
[----:B------:R-:W-:Y:S01]  /*2e70*/  UMOV UR15, URZ ;  /* 0x000000ff000f7c82 */ /* 0x000fe20008000000 */
[----:B------:R-:W-:Y:S01]  /*2e80*/  UMOV UR14, URZ ;  /* 0x000000ff000e7c82 */ /* 0x000fe20008000000 */
[----:B--2---:R-:W-:Y:S01]  /*2e90*/  ULEA UR5, UR5, UR4, 0x18 ;  /* 0x0000000405057291 */ /* 0x004fe2000f8ec0ff */
[----:B------:R-:W-:Y:S01]  /*2ea0*/  UMOV UR32, 0x0 ;  /* 0x0000000000207882 */ /* 0x000fe20000000000 */
[----:B------:R-:W-:-:S02]  /*2eb0*/  UMOV UR33, 0x4100010 ;  /* 0x0410001000217882 */ /* 0x000fc40000000000 */
[----:B------:R-:W-:Y:S02]  /*2ec0*/  UIADD3 UR9, UPT, UPT, UR5, 0x3400, URZ ;  /* 0x0000340005097890 */ /* 0x000fe4000fffe0ff */
[----:B------:R-:W-:Y:S02]  /*2ed0*/  UIADD3 UR10, UPT, UPT, UR5, 0x13400, URZ ;  /* 0x00013400050a7890 */ /* 0x000fe4000fffe0ff */
[----:B----4-:R-:W-:Y:S01]  /*2ee0*/  UIADD3 UR7, UPT, UPT, UR7, 0x7f, URZ ;  /* 0x0000007f07077890 */ /* 0x010fe2000fffe0ff */
[----:B-1----:R-:W1:Y:S01]  /*2ef0*/  LDS R0, [UR5+0x130] ;  /* 0x00013005ff007984 */ /* 0x002e620008000800 */
[----:B------:R-:W-:Y:S02]  /*2f00*/  USHF.R.U32.HI UR9, URZ, 0x4, UR9 ;  /* 0x00000004ff097899 */ /* 0x000fe40008011609 */
[----:B------:R-:W-:Y:S02]  /*2f10*/  USHF.R.S32.HI UR4, URZ, 0x1f, UR7 ;  /* 0x0000001fff047899 */ /* 0x000fe40008011407 */
[----:B------:R-:W-:-:S02]  /*2f20*/  USHF.R.U32.HI UR10, URZ, 0x4, UR10 ;  /* 0x00000004ff0a7899 */ /* 0x000fc4000801160a */
[----:B------:R-:W-:Y:S02]  /*2f30*/  ULEA.HI UR4, UR4, UR7, URZ, 0x7 ;  /* 0x0000000704047291 */ /* 0x000fe4000f8f38ff */
[----:B------:R-:W-:Y:S02]  /*2f40*/  ULOP3.LUT UR9, UR9, 0x3fff, URZ, 0xc0, !UPT ;  /* 0x00003fff09097892 */ /* 0x000fe4000f8ec0ff */
[----:B------:R-:W-:Y:S02]  /*2f50*/  USHF.R.S32.HI UR4, URZ, 0x7, UR4 ;  /* 0x00000007ff047899 */ /* 0x000fe40008011404 */
[----:B------:R-:W-:Y:S02]  /*2f60*/  ULOP3.LUT UR10, UR10, 0x3fff, URZ, 0xc0, !UPT ;  /* 0x00003fff0a0a7892 */ /* 0x000fe4000f8ec0ff */
[----:B------:R-:W-:Y:S01]  /*2f70*/  UISETP.LT.AND UP0, UPT, UR4, 0x1, UPT ;  /* 0x000000010400788c */ /* 0x000fe2000bf01270 */
[----:B------:R-:W-:Y:S01]  /*2f80*/  UMOV UR30, 0x0 ;  /* 0x00000000001e7882 */ /* 0x000fe20000000000 */
[----:B------:R-:W-:-:S02]  /*2f90*/  UMOV UR31, 0x4100010 ;  /* 0x04100010001f7882 */ /* 0x000fc40000000000 */
[----:B------:R-:W-:Y:S01]  /*2fa0*/  USEL UR8, UR4, 0x1, !UP0 ;  /* 0x0000000104087887 */ /* 0x000fe2000c000000 */
[----:B------:R-:W-:Y:S01]  /*2fb0*/  UMOV UR28, 0x0 ;  /* 0x00000000001c7882 */ /* 0x000fe20000000000 */
[----:B------:R-:W-:Y:S01]  /*2fc0*/  UMOV UR29, 0x4100010 ;  /* 0x04100010001d7882 */ /* 0x000fe20000000000 */
[----:B------:R-:W-:Y:S01]  /*2fd0*/  UMOV UR26, 0x0 ;  /* 0x00000000001a7882 */ /* 0x000fe20000000000 */
[----:B------:R-:W-:Y:S01]  /*2fe0*/  UMOV UR27, 0x4100010 ;  /* 0x04100010001b7882 */ /* 0x000fe20000000000 */
[----:B------:R-:W-:Y:S01]  /*2ff0*/  UMOV UR24, 0x0 ;  /* 0x0000000000187882 */ /* 0x000fe20000000000 */
[----:B------:R-:W-:Y:S01]  /*3000*/  UMOV UR25, 0x4100010 ;  /* 0x0410001000197882 */ /* 0x000fe20000000000 */
[----:B------:R-:W-:Y:S01]  /*3010*/  UMOV UR22, 0x0 ;  /* 0x0000000000167882 */ /* 0x000fe20000000000 */
[----:B------:R-:W-:Y:S01]  /*3020*/  UMOV UR23, 0x4100010 ;  /* 0x0410001000177882 */ /* 0x000fe20000000000 */
[----:B------:R-:W-:Y:S02]  /*3030*/  ULOP3.LUT UR9, UR9, 0x10000, URZ, 0xfc, !UPT ;  /* 0x0001000009097892 */ /* 0x000fe4000f8efcff */
[----:B------:R-:W-:-:S02]  /*3040*/  ULOP3.LUT UR10, UR10, 0x10000, URZ, 0xfc, !UPT ;  /* 0x000100000a0a7892 */ /* 0x000fc4000f8efcff */
[----:B------:R-:W-:Y:S02]  /*3050*/  UIADD3 UR8, UPT, UPT, -UR8, URZ, URZ ;  /* 0x000000ff08087290 */ /* 0x000fe4000fffe1ff */
[----:B---3--:R-:W-:Y:S01]  /*3060*/  UISETP.GE.AND UP3, UPT, UR6, 0x1, UPT ;  /* 0x000000010600788c */ /* 0x008fe2000bf66270 */
[----:B------:R-:W-:Y:S01]  /*3070*/  UMOV UR20, 0x0 ;  /* 0x0000000000147882 */ /* 0x000fe20000000000 */
[----:B------:R-:W-:Y:S01]  /*3080*/  UMOV UR21, 0x4100010 ;  /* 0x0410001000157882 */ /* 0x000fe20000000000 */
[----:B------:R-:W-:Y:S01]  /*3090*/  UMOV UR18, 0x0 ;  /* 0x0000000000127882 */ /* 0x000fe20000000000 */
[----:B-1----:R-:W-:Y:S01]  /*30a0*/  R2UR UR16, R0 ;  /* 0x00000000001072ca */ /* 0x002fe200000e0000 */
[----:B------:R-:W-:-:S14]  /*30b0*/  UMOV UR19, 0x4100010 ;  /* 0x0410001000137882 */ /* 0x000fdc0000000000 */
.L_x_59:
[----:B------:R-:W-:Y:S02]  /*30c0*/  LEA R0, R10, UR5, 0x3 ;  /* 0x000000050a007c11 */ /* 0x000fe4000f8e18ff */
[----:B------:R-:W-:Y:S02]  /*30d0*/  SHF.L.U32 R2, R9, 0x1f, RZ ;  /* 0x0000001f09027819 */ /* 0x000fe400000006ff */
[----:B------:R-:W-:Y:S01]  /*30e0*/  PLOP3.LUT P0, PT, PT, PT, UP3, 0x80, 0x8 ;  /* 0x000000000008781c */ /* 0x000fe20003f0f038 */
[----:B------:R-:W-:Y:S01]  /*30f0*/  VIADD R3, R0, 0x90 ;  /* 0x0000009000037836 */ /* 0x000fe20000000000 */
[----:B-1----:R-:W1:Y:S02]  /*3100*/  SYNCS.PHASECHK.TRANS64.TRYWAIT P1, [R0+URZ+0x80], R2 ;  /* 0x00008002000075a7 */ /* 0x002e6400080211ff */
[----:B-1-3--:R-:W-:Y:S09]  /*3110*/  @!P1 BRA `(.L_x_53) ;  /* 0x0000004000d09947 */ /* 0x00aff20003800000 */
.L_x_130:
[----:B------:R-:W-:Y:S01]  /*3120*/  LEA R4, R10, UR5, 0x4 ;  /* 0x000000050a047c11 */ /* 0x000fe2000f8e20ff */
[----:B------:R-:W-:Y:S01]  /*3130*/  @UP3 ULEA UR7, UR14, UR5, 0x3 ;  /* 0x000000050e073291 */ /* 0x000fe2000f8e18ff */
[----:B------:R-:W-:Y:S01]  /*3140*/  PLOP3.LUT P2, PT, PT, PT, PT, 0x80, 0x8 ;  /* 0x000000000008781c */ /* 0x000fe20003f4f070 */
[----:B------:R-:W-:Y:S01]  /*3150*/  ULEA UR6, UR15, UR5, 0x3 ;  /* 0x000000050f067291 */ /* 0x000fe2000f8e18ff */
[----:B------:R-:W-:Y:S01]  /*3160*/  PRMT R3, RZ, 0x654, R3 ;  /* 0x00000654ff037816 */ /* 0x000fe20000000003 */
[----:B------:R-:W-:Y:S01]  /*3170*/  ULEA.HI UR11, UR15, UR15, URZ, 0x1 ;  /* 0x0000000f0f0b7291 */ /* 0x000fe2000f8f08ff */
[----:B------:R-:W2:Y:S01]  /*3180*/  LDS.128 R4, [R4+0x110] ;  /* 0x0001100004047984 */ /* 0x000ea20000000c00 */
[----:B-1----:R-:W-:Y:S02]  /*3190*/  @P0 SHF.L.U32 R2, R8, 0x1f, RZ ;  /* 0x0000001f08020819 */ /* 0x002fe400000006ff */
[----:B------:R-:W-:Y:S01]  /*31a0*/  SHF.L.U32 R0, R11, 0x1f, RZ ;  /* 0x0000001f0b007819 */ /* 0x000fe200000006ff */
[----:B------:R-:W-:Y:S01]  /*31b0*/  @!PT LDS RZ, [RZ] ;  /* 0x00000000fffff984 */ /* 0x000fe20000000800 */
[----:B------:R-:W-:Y:S01]  /*31c0*/  @!PT LDS RZ, [RZ] ;  /* 0x00000000fffff984 */ /* 0x000fe20000000800 */
[----:B------:R-:W-:Y:S01]  /*31d0*/  @!PT LDS RZ, [RZ] ;  /* 0x00000000fffff984 */ /* 0x000fe20000000800 */
[----:B------:R-:W-:Y:S01]  /*31e0*/  @!PT LDS RZ, [RZ] ;  /* 0x00000000fffff984 */ /* 0x000fe20000000800 */
[----:B------:R1:W-:Y:S06]  /*31f0*/  MEMBAR.ALL.CTA ;  /* 0x0000000000007992 */ /* 0x0003ec0000008000 */
[----:B-1----:R-:W1:Y:S02]  /*3200*/  FENCE.VIEW.ASYNC.S ;  /* 0x00000000000073c6 */ /* 0x002e640000000000 */
[----:B-1----:R1:W-:Y:S01]  /*3210*/  SYNCS.ARRIVE.TRANS64.RED.A1T0 RZ, [R3+URZ], RZ ;  /* 0x000000ff03ff79a7 */ /* 0x0023e200081004ff */
[----:B------:R1:W3:Y:S01]  /*3220*/  @P0 SYNCS.PHASECHK.TRANS64.TRYWAIT P2, [UR7], R2 ;  /* 0x00000002ff0005a7 */ /* 0x0002e20008041107 */
[----:B------:R-:W-:-:S02]  /*3230*/  USHF.L.U32 UR7, UR11, 0x5, URZ ;  /* 0x000000050b077899 */ /* 0x000fc400080006ff */
[----:B------:R-:W-:Y:S01]  /*3240*/  ULOP3.LUT UR11, UR11, 0xffe, URZ, 0xc0, !UPT ;  /* 0x00000ffe0b0b7892 */ /* 0x000fe2000f8ec0ff */
[----:B--2---:R-:W-:Y:S01]  /*3250*/  LOP3.LUT P1, RZ, R6, 0x1, RZ, 0xc0, !PT ;  /* 0x0000000106ff7812 */ /* 0x004fe2000782c0ff */
[----:B------:R-:W-:Y:S02]  /*3260*/  ULOP3.LUT UR7, UR7, 0xffffffc0, URZ, 0xc0, !UPT ;  /* 0xffffffc007077892 */ /* 0x000fe4000f8ec0ff */
[----:B------:R-:W-:Y:S02]  /*3270*/  UIADD3 UR11, UPT, UPT, -UR11, UR15, URZ ;  /* 0x0000000f0b0b7290 */ /* 0x000fe4000fffe1ff */
[----:B------:R-:W-:-:S04]  /*3280*/  UIADD3 UR7, UPT, UPT, UR16, UR7, URZ ;  /* 0x0000000710077290 */ /* 0x000fc8000fffe0ff */
[----:B------:R-:W-:Y:S01]  /*3290*/  ULEA UR7, UR11, UR7, 0x14 ;  /* 0x000000070b077291 */ /* 0x000fe2000f8ea0ff */
[----:B------:R-:W2:Y:S02]  /*32a0*/  SYNCS.PHASECHK.TRANS64.TRYWAIT P0, [UR6+0xc0], R0 ;  /* 0x0000c000ff0075a7 */ /* 0x000ea40008001106 */
[----:B-123--:R-:W-:Y:S09]  /*32b0*/  @!P0 BRA `(.L_x_54) ;  /* 0x00000040007c8947 */ /* 0x00eff20003800000 */
.L_x_132:
[----:B------:R-:W-:Y:S01]  /*32c0*/  IADD3 R10, PT, PT, R10, 0x1, RZ ;  /* 0x000000010a0a7810 */ /* 0x000fe20007ffe0ff */
[----:B------:R-:W-:Y:S06]  /*32d0*/  BRA.U !UP3, `(.L_x_55) ;  /* 0x000000050b107547 */ /* 0x000fec000b800000 */
[----:B------:R-:W-:Y:S01]  /*32e0*/  UPLOP3.LUT UP4, UPT, UPT, UPT, UPT, 0x40, 0x4 ;  /* 0x000000000004789c */ /* 0x000fe20003f8e870 */
[----:B------:R-:W-:Y:S01]  /*32f0*/  UMOV UR13, UR8 ;  /* 0x00000008000d7c82 */ /* 0x000fe20008000000 */
[----:B------:R-:W-:Y:S01]  /*3300*/  UMOV UR12, UR4 ;  /* 0x00000004000c7c82 */ /* 0x000fe20008000000 */
[----:B------:R-:W-:-:S08]  /*3310*/  UMOV UR17, UR14 ;  /* 0x0000000e00117c82 */ /* 0x000fd00008000000 */
.L_x_58:
[----:B------:R-:W-:Y:S02]  /*3320*/  UIADD3 UR13, UPT, UPT, UR13, 0x1, URZ ;  /* 0x000000010d0d7890 */ /* 0x000fe4000fffe0ff */
[----:B--2---:R-:W-:Y:S02]  /*3330*/  ULEA UR11, UR17, UR5, 0x3 ;  /* 0x00000005110b7291 */ /* 0x004fe4000f8e18ff */
[----:B------:R-:W-:Y:S01]  /*3340*/  UISETP.NE.AND UP0, UPT, UR13, URZ, UPT ;  /* 0x000000ff0d00728c */ /* 0x000fe2000bf05270 */
[----:B---3--:R-:W-:Y:S10]  /*3350*/  @P2 BRA `(.L_x_56) ;  /* 0x00000000000c2947 */ /* 0x008ff40003800000 */
[----:B-1----:R-:W-:Y:S04]  /*3360*/  SHF.L.U32 R2, R8, 0x1f, RZ ;  /* 0x0000001f08027819 */ /* 0x002fe800000006ff */
[----:B------:R-:W1:Y:S02]  /*3370*/  SYNCS.PHASECHK.TRANS64.TRYWAIT P0, [UR11], R2 ;  /* 0x00000002ff0075a7 */ /* 0x000e64000800110b */
[----:B-1----:R-:W-:Y:S05]  /*3380*/  @!P0 BRA `(.L_x_57) ;  /* 0x0000004000608947 */ /* 0x002fea0003800000 */
.L_x_56:
[----:B------:R-:W-:Y:S01]  /*3390*/  UISETP.NE.AND UP1, UPT, UR12, 0x1, UPT ;  /* 0x000000010c00788c */ /* 0x000fe2000bf25270 */
[----:B------:R-:W-:Y:S01]  /*33a0*/  PLOP3.LUT P2, PT, PT, PT, PT, 0x80, 0x8 ;  /* 0x000000000008781c */ /* 0x000fe20003f4f070 */
[----:B------:R-:W-:Y:S02]  /*33b0*/  UIADD3 UR14, UPT, UPT, UR17, 0x1, URZ ;  /* 0x00000001110e7890 */ /* 0x000fe4000fffe0ff */
[----:B------:R-:W-:Y:S02]  /*33c0*/  ULEA UR64, UR17, UR10, 0xa ;  /* 0x0000000a11407291 */ /* 0x000fe4000f8e50ff */
[----:B------:R-:W-:Y:S01]  /*33d0*/  UISETP.NE.AND UP2, UPT, UR14, 0x4, UPT ;  /* 0x000000040e00788c */ /* 0x000fe2000bf45270 */
[----:B------:R-:W-:Y:S01]  /*33e0*/  PLOP3.LUT P0, PT, PT, PT, UP1, 0x80, 0x8 ;  /* 0x000000000008781c */ /* 0x000fe20003f0f018 */
[----:B------:R-:W-:Y:S02]  /*33f0*/  ULEA UR62, UR17, UR9, 0xa ;  /* 0x00000009113e7291 */ /* 0x000fe4000f8e50ff */
[----:B------:R-:W-:Y:S02]  /*3400*/  USEL UR35, URZ, 0x1, UP2 ;  /* 0x00000001ff237887 */ /* 0x000fe40009000000 */
[----:B------:R-:W-:Y:S02]  /*3410*/  USEL UR14, UR14, URZ, UP2 ;  /* 0x000000ff0e0e7287 */ /* 0x000fe40009000000 */
[----:B------:R-:W-:Y:S02]  /*3420*/  UIADD3 UR60, UPT, UPT, UR64, 0x2, URZ ;  /* 0x00000002403c7890 */ /* 0x000fe4000fffe0ff */
[----:B------:R-:W-:Y:S01]  /*3430*/  @UP1 ULEA UR34, UR14, UR5, 0x3 ;  /* 0x000000050e221291 */ /* 0x000fe2000f8e18ff */
[----:B------:R-:W-:Y:S01]  /*3440*/  LOP3.LUT R8, R8, UR35, RZ, 0x3c, !PT ;  /* 0x0000002308087c12 */ /* 0x000fe2000f8e3cff */
[----:B------:R-:W-:Y:S02]  /*3450*/  UIADD3 UR58, UPT, UPT, UR62, 0x2, URZ ;  /* 0x000000023e3a7890 */ /* 0x000fe4000fffe0ff */
[----:B------:R-:W-:Y:S01]  /*3460*/  UIADD3 UR56, UPT, UPT, UR64, 0x4, URZ ;  /* 0x0000000440387890 */ /* 0x000fe2000fffe0ff */
[----:B-1----:R-:W-:Y:S01]  /*3470*/  @P0 SHF.L.U32 R0, R8, 0x1f, RZ ;  /* 0x0000001f08000819 */ /* 0x002fe200000006ff */
[----:B------:R-:W-:Y:S02]  /*3480*/  UIADD3 UR54, UPT, UPT, UR62, 0x4, URZ ;  /* 0x000000043e367890 */ /* 0x000fe4000fffe0ff */
[----:B------:R-:W-:Y:S01]  /*3490*/  UIADD3 UR52, UPT, UPT, UR64, 0x6, URZ ;  /* 0x0000000640347890 */ /* 0x000fe2000fffe0ff */
[----:B------:R2:W3:Y:S01]  /*34a0*/  @P0 SYNCS.PHASECHK.TRANS64.TRYWAIT P2, [UR34], R0 ;  /* 0x00000000ff0005a7 */ /* 0x0004e20008041122 */
[----:B------:R-:W-:Y:S02]  /*34b0*/  UIADD3 UR50, UPT, UPT, UR62, 0x6, URZ ;  /* 0x000000063e327890 */ /* 0x000fe4000fffe0ff */
        /* <DEDUP_REMOVED lines=9> */
[----:B------:R-:W-:Y:S01]  /*3550*/  UIADD3 UR12, UPT, UPT, UR12, -0x1, URZ ;  /* 0xffffffff0c0c7890 */ /* 0x000fe2000fffe0ff */
[----:B------:R-:W-:Y:S01]  /*3560*/  UMOV UR65, 0x40004040 ;  /* 0x4000404000417882 */ /* 0x000fe20000000000 */
[----:B------:R-:W-:Y:S01]  /*3570*/  UMOV UR63, 0x40004040 ;  /* 0x40004040003f7882 */ /* 0x000fe20000000000 */
[----:B------:R-:W-:Y:S01]  /*3580*/  UMOV UR61, 0x40004040 ;  /* 0x40004040003d7882 */ /* 0x000fe20000000000 */
[----:B------:R2:W-:Y:S01]  /*3590*/  UTCHMMA gdesc[UR62], gdesc[UR64], tmem[UR7], tmem[UR32], idesc[UR33], UP4 ;  /* 0x00ff20403e0075ea */ /* 0x0005e2000a000007 */
[----:B------:R-:W-:Y:S01]  /*35a0*/  UPLOP3.LUT UP4, UPT, UPT, UPT, UPT, 0x80, 0x8 ;  /* 0x000000000008789c */ /* 0x000fe20003f8f070 */
[----:B------:R-:W-:Y:S01]  /*35b0*/  UMOV UR59, 0x40004040 ;  /* 0x40004040003b7882 */ /* 0x000fe20000000000 */
[----:B------:R-:W-:Y:S01]  /*35c0*/  UMOV UR57, 0x40004040 ;  /* 0x4000404000397882 */ /* 0x000fe20000000000 */
[----:B------:R2:W-:Y:S01]  /*35d0*/  UTCHMMA gdesc[UR58], gdesc[UR60], tmem[UR7], tmem[UR30], idesc[UR31], UPT ;  /* 0x00ff1e3c3a0075ea */ /* 0x0005e2000b800007 */
        /* <DEDUP_REMOVED lines=14> */
[----:B------:R-:W-:Y:S01]  /*36c0*/  UMOV UR35, 0x40004040 ;  /* 0x4000404000237882 */ /* 0x000fe20000000000 */
[----:B------:R2:W-:Y:S01]  /*36d0*/  UTCHMMA gdesc[UR38], gdesc[UR40], tmem[UR7], tmem[UR20], idesc[UR21], UPT ;  /* 0x00ff1428260075ea */ /* 0x0005e2000b800007 */
[----:B------:R2:W-:Y:S01]  /*36e0*/  UTCHMMA gdesc[UR34], gdesc[UR36], tmem[UR7], tmem[UR18], idesc[UR19], UPT ;  /* 0x00ff1224220075ea */ /* 0x0005e2000b800007 */
[----:B------:R2:W-:Y:S01]  /*36f0*/  UTCBAR [UR11], URZ ;  /* 0x000000ff0b0073e9 */ /* 0x0005e200080000ff */
[----:B------:R-:W-:Y:S01]  /*3700*/  UMOV UR17, UR14 ;  /* 0x0000000e00117c82 */ /* 0x000fe20008000000 */
[----:B------:R-:W-:Y:S05]  /*3710*/  BRA.U UP0, `(.L_x_58) ;  /* 0xfffffffd00007547 */ /* 0x000fea000b83ffff */
.L_x_55:
[----:B------:R-:W-:Y:S01]  /*3720*/  UIADD3 UR15, UPT, UPT, UR15, 0x1, URZ ;  /* 0x000000010f0f7890 */ /* 0x000fe2000fffe0ff */
[C---:B------:R-:W-:Y:S01]  /*3730*/  ISETP.NE.AND P0, PT, R10.reuse, 0x2, PT ;  /* 0x000000020a00780c */ /* 0x040fe20003f05270 */
[----:B--2---:R-:W-:Y:S02]  /*3740*/  UIADD3 UR7, UPT, UPT, UR6, 0xa0, URZ ;  /* 0x000000a006077890 */ /* 0x004fe4000fffe0ff */
[----:B------:R-:W-:Y:S01]  /*3750*/  UISETP.NE.AND UP0, UPT, UR15, 0x4, UPT ;  /* 0x000000040f00788c */ /* 0x000fe2000bf05270 */
[----:B-1----:R-:W-:Y:S02]  /*3760*/  SEL R0, RZ, 0x1, P0 ;  /* 0x00000001ff007807 */ /* 0x002fe40000000000 */
[----:B------:R-:W-:Y:S01]  /*3770*/  SEL R10, R10, RZ, P0 ;  /* 0x000000ff0a0a7207 */ /* 0x000fe20000000000 */
[----:B------:R-:W-:Y:S01]  /*3780*/  USEL UR6, URZ, 0x1, UP0 ;  /* 0x00000001ff067887 */ /* 0x000fe20008000000 */
[----:B------:R-:W-:Y:S01]  /*3790*/  LOP3.LUT R9, R9, R0, RZ, 0x3c, !PT ;  /* 0x0000000009097212 */ /* 0x000fe200078e3cff */
[----:B------:R-:W-:Y:S01]  /*37a0*/  USEL UR15, UR15, URZ, UP0 ;  /* 0x000000ff0f0f7287 */ /* 0x000fe20008000000 */
[----:B------:R1:W-:Y:S03]  /*37b0*/  UTCBAR [UR7], URZ ;  /* 0x000000ff070073e9 */ /* 0x0003e600080000ff */
[----:B------:R-:W-:Y:S01]  /*37c0*/  LOP3.LUT R11, R11, UR6, RZ, 0x3c, !PT ;  /* 0x000000060b0b7c12 */ /* 0x000fe2000f8e3cff */
[----:B------:R-:W-:Y:S07]  /*37d0*/  @P1 BRA `(.L_x_59) ;  /* 0xfffffff800381947 */ /* 0x000fee000383ffff */
[----:B------:R-:W2:Y:S01]  /*37e0*/  S2UR UR4, SR_CgaCtaId ;  /* 0x00000000000479c3 */ /* 0x000ea20000008800 */
[----:B------:R-:W-:Y:S01]  /*37f0*/  ELECT P0, URZ, PT ;  /* 0x0000000000ff782f */ /* 0x000fe20003800000 */
[----:B------:R-:W-:Y:S01]  /*3800*/  IMAD.MOV.U32 R0, RZ, RZ, 0x1 ;  /* 0x00000001ff007424 */ /* 0x000fe200078e00ff */
[----:B------:R-:W-:Y:S01]  /*3810*/  UIADD3 UR5, UPT, UPT, UR5, 0xc0, URZ ;  /* 0x000000c005057890 */ /* 0x000fe2000fffe0ff */
[----:B------:R-:W-:Y:S01]  /*3820*/  SHF.L.U32 R2, R11, 0x1f, RZ ;  /* 0x0000001f0b027819 */ /* 0x000fe200000006ff */
[----:B------:R-:W-:-:S03]  /*3830*/  UMOV UR6, 0x40 ;  /* 0x0000004000067882 */ /* 0x000fc60000000000 */
[----:B------:R-:W-:Y:S01]  /*3840*/  UVIRTCOUNT.DEALLOC.SMPOOL 0x80 ;  /* 0x000000800000784c */ /* 0x000fe20000000000 */
[----:B--2---:R-:W-:Y:S02]  /*3850*/  ULEA UR4, UR4, UR6, 0x18 ;  /* 0x0000000604047291 */ /* 0x004fe4000f8ec0ff */
[----:B------:R-:W-:-:S07]  /*3860*/  ULEA UR6, UR15, UR5, 0x3 ;  /* 0x000000050f067291 */ /* 0x000fce000f8e18ff */
[----:B------:R2:W-:Y:S02]  /*3870*/  @P0 STS.U8 [UR4+0x1c], R0 ;  /* 0x00001c00ff000988 */ /* 0x0005e40008000004 */
[----:B------:R-:W4:Y:S02]  /*3880*/  SYNCS.PHASECHK.TRANS64.TRYWAIT P0, [UR6], R2 ;  /* 0x00000002ff0075a7 */ /* 0x000f240008001106 */
[----:B--2-4-:R-:W-:Y:S05]  /*3890*/  @!P0 BRA `(.L_x_60) ;  /* 0x0000003c00348947 */ /* 0x014fea0003800000 */
.L_x_135:
[----:B-1----:R-:W-:-:S04]  /*38a0*/  UIADD3 UR7, UPT, UPT, UR15, 0x1, URZ ;  /* 0x000000010f077890 */ /* 0x002fc8000fffe0ff */
[----:B------:R-:W-:-:S04]  /*38b0*/  UISETP.NE.AND UP0, UPT, UR7, 0x4, UPT ;  /* 0x000000040700788c */ /* 0x000fc8000bf05270 */
[----:B------:R-:W-:Y:S02]  /*38c0*/  USEL UR8, URZ, 0x1, UP0 ;  /* 0x00000001ff087887 */ /* 0x000fe40008000000 */
[----:B------:R-:W-:-:S04]  /*38d0*/  USEL UR7, UR7, URZ, UP0 ;  /* 0x000000ff07077287 */ /* 0x000fc80008000000 */
[----:B------:R-:W-:Y:S01]  /*38e0*/  ULEA UR6, UR7, UR5, 0x3 ;  /* 0x0000000507067291 */ /* 0x000fe2000f8e18ff */
[----:B--2---:R-:W-:-:S04]  /*38f0*/  LOP3.LUT R2, R11, UR8, RZ, 0x3c, !PT ;  /* 0x000000080b027c12 */ /* 0x004fc8000f8e3cff */
[----:B------:R-:W-:-:S04]  /*3900*/  SHF.L.U32 R3, R2, 0x1f, RZ ;  /* 0x0000001f02037819 */ /* 0x000fc800000006ff */
[----:B------:R-:W1:Y:S02]  /*3910*/  SYNCS.PHASECHK.TRANS64.TRYWAIT P0, [UR6], R3 ;  /* 0x00000003ff0075a7 */ /* 0x000e640008001106 */
[----:B-1----:R-:W-:Y:S05]  /*3920*/  @!P0 BRA `(.L_x_61) ;  /* 0x0000003c00288947 */ /* 0x002fea0003800000 */
.L_x_137:
        /* <DEDUP_REMOVED lines=9> */
.L_x_139:
[----:B------:R-:W-:-:S04]  /*39c0*/  UIADD3 UR7, UPT, UPT, UR7, 0x1, URZ ;  /* 0x0000000107077890 */ /* 0x000fc8000fffe0ff */
[----:B------:R-:W-:-:S04]  /*39d0*/  UISETP.NE.AND UP0, UPT, UR7, 0x4, UPT ;  /* 0x000000040700788c */ /* 0x000fc8000bf05270 */
[----:B------:R-:W-:Y:S02]  /*39e0*/  USEL UR6, URZ, 0x1, UP0 ;  /* 0x00000001ff067887 */ /* 0x000fe40008000000 */
[----:B------:R-:W-:-:S04]  /*39f0*/  USEL UR7, UR7, URZ, UP0 ;  /* 0x000000ff07077287 */ /* 0x000fc80008000000 */
[----:B------:R-:W-:Y:S01]  /*3a00*/  ULEA UR7, UR7, UR5, 0x3 ;  /* 0x0000000507077291 */ /* 0x000fe2000f8e18ff */
[----:B------:R-:W-:-:S04]  /*3a10*/  LOP3.LUT R2, R2, UR6, RZ, 0x3c, !PT ;  /* 0x0000000602027c12 */ /* 0x000fc8000f8e3cff */
[----:B------:R-:W-:-:S04]  /*3a20*/  SHF.L.U32 R2, R2, 0x1f, RZ ;  /* 0x0000001f02027819 */ /* 0x000fc800000006ff */
[----:B------:R-:W2:Y:S02]  /*3a30*/  SYNCS.PHASECHK.TRANS64.TRYWAIT P0, [UR7], R2 ;  /* 0x00000002ff0075a7 */ /* 0x000ea40008001107 */
[----:B--2---:R-:W-:Y:S05]  /*3a40*/  @!P0 BRA `(.L_x_63) ;  /* 0x0000003c00108947 */ /* 0x004fea0003800000 */
.L_x_141:
[----:B------:R-:W-:Y:S01]  /*3a50*/  NOP ;  /* 0x0000000000007918 */ /* 0x000fe20000000000 */
[----:B-1----:R-:W1:Y:S01]  /*3a60*/  LDS R0, [UR4+0x14] ;  /* 0x00001404ff007984 */ /* 0x002e620008000800 */
[----:B------:R-:W-:Y:S01]  /*3a70*/  ULOP3.LUT UR6, UR16, 0xffff, URZ, 0xc0, !UPT ;  /* 0x0000ffff10067892 */ /* 0x000fe2000f8ec0ff */
[----:B------:R-:W-:Y:S01]  /*3a80*/  UMOV UR8, 0xffff ;  /* 0x0000ffff00087882 */ /* 0x000fe20000000000 */
[----:B------:R-:W-:Y:S02]  /*3a90*/  UMOV UR5, 0x1 ;  /* 0x0000000100057882 */ /* 0x000fe40000000000 */
[----:B------:R-:W-:-:S04]  /*3aa0*/  USHF.R.U32.HI UR6, URZ, 0x5, UR6 ;  /* 0x00000005ff067899 */ /* 0x000fc80008011606 */
[----:B------:R-:W-:Y:S02]  /*3ab0*/  USHF.L.U32 UR8, UR8, UR6, URZ ;  /* 0x0000000608087299 */ /* 0x000fe400080006ff */
[----:B------:R-:W-:-:S04]  /*3ac0*/  USHF.L.U32 UR5, UR5, UR6, URZ ;  /* 0x0000000605057299 */ /* 0x000fc800080006ff */
[----:B-1----:R-:W-:-:S04]  /*3ad0*/  LOP3.LUT R0, R0, UR8, RZ, 0xc0, !PT ;  /* 0x0000000800007c12 */ /* 0x002fc8000f8ec0ff */
[----:B------:R-:W-:-:S13]  /*3ae0*/  ISETP.NE.AND P0, PT, R0, UR8, PT ;  /* 0x0000000800007c0c */ /* 0x000fda000bf05270 */
[----:B------:R-:W-:Y:S05]  /*3af0*/  @P0 BRA `(.L_x_64) ;  /* 0x0000000000580947 */ /* 0x000fea0003800000 */
[----:B------:R-:W1:Y:S02]  /*3b00*/  LDS R0, [UR4+0x18] ;  /* 0x00001804ff007984 */ /* 0x000e640008000800 */
[----:B-1----:R-:W-:-:S04]  /*3b10*/  LOP3.LUT R0, R0, UR5, RZ, 0xc0, !PT ;  /* 0x0000000500007c12 */ /* 0x002fc8000f8ec0ff */
[----:B------:R-:W-:-:S13]  /*3b20*/  ISETP.NE.AND P0, PT, R0, UR5, PT ;  /* 0x0000000500007c0c */ /* 0x000fda000bf05270 */
[----:B------:R-:W-:Y:S05]  /*3b30*/  @P0 BRA `(.L_x_65) ;  /* 0x00000000003c0947 */ /* 0x000fea0003800000 */
[----:B------:R-:W1:Y:S01]  /*3b40*/  S2R R2, SR_LANEID ;  /* 0x0000000000027919 */ /* 0x000e620000000000 */
[----:B------:R-:W-:Y:S01]  /*3b50*/  ULOP3.LUT UR8, URZ, UR8, URZ, 0x33, !UPT ;  /* 0x00000008ff087292 */ /* 0x000fe2000f8e33ff */
[----:B------:R-:W-:Y:S02]  /*3b60*/  VOTEU.ANY UR7, UPT, PT ;  /* 0x0000000000077886 */ /* 0x000fe400038e0100 */
[----:B------:R-:W-:-:S03]  /*3b70*/  UFLO.U32 UR7, UR7 ;  /* 0x00000007000772bd */ /* 0x000fc600080e0000 */
[----:B------:R-:W-:-:S04]  /*3b80*/  IMAD.U32 R0, RZ, RZ, UR8 ;  /* 0x00000008ff007e24 */ /* 0x000fc8000f8e00ff */
[----:B------:R2:W4:Y:S02]  /*3b90*/  REDUX UR6, R0 ;  /* 0x00000000000673c4 */ /* 0x0005240000000000 */
[----:B------:R1:W-:Y:S02]  /*3ba0*/  UTCATOMSWS.AND URZ, UR8 ;  /* 0x0000000800ff79e3 */ /* 0x0003e40008000000 */
[----:B-1----:R-:W-:Y:S02]  /*3bb0*/  ISETP.EQ.U32.AND P0, PT, R2, UR7, PT ;  /* 0x0000000702007c0c */ /* 0x002fe4000bf02070 */
[----:B--2---:R-:W-:Y:S02]  /*3bc0*/  LOP3.LUT R0, RZ, UR5, RZ, 0x33, !PT ;  /* 0x00000005ff007c12 */ /* 0x004fe4000f8e33ff */
[----:B----4-:R-:W-:Y:S02]  /*3bd0*/  MOV R2, UR6 ;  /* 0x0000000600027c02 */ /* 0x010fe40008000f00 */
[----:B------:R-:W1:Y:S07]  /*3be0*/  REDUX UR5, R0 ;  /* 0x00000000000573c4 */ /* 0x000e6e0000000000 */
[----:B------:R2:W-:Y:S01]  /*3bf0*/  @P0 ATOMS.AND RZ, [UR4+0x14], R2 ;  /* 0x00001402ffff098c */ /* 0x0005e2000a800004 */
[----:B-1----:R-:W-:-:S05]  /*3c00*/  IMAD.U32 R0, RZ, RZ, UR5 ;  /* 0x00000005ff007e24 */ /* 0x002fca000f8e00ff */
[----:B------:R2:W-:Y:S01]  /*3c10*/  @P0 ATOMS.AND RZ, [UR4+0x18], R0 ;  /* 0x00001800ffff098c */ /* 0x0005e2000a800004 */
[----:B------:R-:W-:Y:S05]  /*3c20*/  BRA `(.L_x_66) ;  /* 0x0000000000147947 */ /* 0x000fea0003800000 */
.L_x_65:
[----:B------:R-:W-:Y:S02]  /*3c30*/  MOV R2, 0x3c50 ;  /* 0x00003c5000027802 */ /* 0x000fe40000000f00 */
[----:B---3-5:R-:W-:Y:S05]  /*3c40*/  CALL.REL.NOINC `($__internal_0_$__cuda_sm10x_tcgen05_guardrail_trap_col_being_dealloced_not_returned_by_alloc) ;  /* 0x0000003c00847944 */ /* 0x028fea0003c00000 */
[----:B------:R-:W-:Y:S05]  /*3c50*/  BRA `(.L_x_66) ;  /* 0x0000000000087947 */ /* 0x000fea0003800000 */
.L_x_64:
[----:B------:R-:W-:Y:S02]  /*3c60*/  MOV R2, 0x3c80 ;  /* 0x00003c8000027802 */ /* 0x000fe40000000f00 */
[----:B---3-5:R-:W-:Y:S05]  /*3c70*/  CALL.REL.NOINC `($__internal_2_$__cuda_sm10x_tcgen05_guardrail_trap_unallocated_columns_being_dealloced) ;  /* 0x0000003c00907944 */ /* 0x028fea0003c00000 */
.L_x_66:
[----:B------:R-:W-:Y:S01]  /*3c80*/  NOP ;  /* 0x0000000000007918 */ /* 0x000fe20000000000 */
[----:B------:R-:W-:Y:S05]  /*3c90*/  EXIT ;  /* 0x000000000000794d */ /* 0x000fea0003800000 */
.L_x_48:
[----:B------:R-:W-:-:S09]  /*3ca0*/  UISETP.NE.OR UP2, UPT, UR8, 0x3, !UP2 ;  /* 0x000000030800788c */ /* 0x000fd2000d745670 */
[----:B------:R-:W-:Y:S05]  /*3cb0*/  BRA.U UP2, `(.L_x_67) ;  /* 0x0000000d02ac7547 */ /* 0x000fea000b800000 */
[----:B------:R-:W1:Y:S01]  /*3cc0*/  LDC R0, c[0x0][0xb30] ;  /* 0x0002cc00ff007b82 */ /* 0x000e620000000800 */
[----:B------:R-:W2:Y:S01]  /*3cd0*/  LDCU.64 UR8, c[0x0][0x888] ;  /* 0x00011100ff0877ac */ /* 0x000ea20008000a00 */
[----:B------:R-:W-:Y:S01]  /*3ce0*/  IMAD.MOV.U32 R32, RZ, RZ, 0x1 ;  /* 0x00000001ff207424 */ /* 0x000fe200078e00ff */
[----:B------:R-:W-:Y:S01]  /*3cf0*/  CS2R R28, SRZ ;  /* 0x00000000001c7805 */ /* 0x000fe2000001ff00 */
[----:B------:R-:W-:Y:S01]  /*3d00*/  IMAD.MOV.U32 R25, RZ, RZ, 0x1000 ;  /* 0x00001000ff197424 */ /* 0x000fe200078e00ff */
[----:B------:R-:W4:Y:S03]  /*3d10*/  LDCU.64 UR4, c[0x0][0x890] ;  /* 0x00011200ff0477ac */ /* 0x000f260008000a00 */
[----:B------:R-:W3:Y:S01]  /*3d20*/  LDC R24, c[0x0][0x370] ;  /* 0x0000dc00ff187b82 */ /* 0x000ee20000000800 */
[----:B------:R-:W-:Y:S01]  /*3d30*/  UMOV UR7, 0x400 ;  /* 0x0000040000077882 */ /* 0x000fe20000000000 */
[----:B------:R-:W-:-:S02]  /*3d40*/  UPLOP3.LUT UP1, UPT, UPT, UPT, UPT, 0x40, 0x4 ;  /* 0x000000000004789c */ /* 0x000fc40003f2e870 */
[----:B------:R-:W-:Y:S01]  /*3d50*/  ULEA UR7, UR37, UR7, 0x18 ;  /* 0x0000000725077291 */ /* 0x000fe2000f8ec0ff */
[----:B------:R-:W-:-:S03]  /*3d60*/  UMOV UR13, URZ ;  /* 0x000000ff000d7c82 */ /* 0x000fc60008000000 */
[----:B------:R-:W3:Y:S01]  /*3d70*/  LDC R3, c[0x0][0xb0c] ;  /* 0x0002c300ff037b82 */ /* 0x000ee20000000800 */
[----:B--2---:R-:W-:Y:S02]  /*3d80*/  UISETP.NE.U32.AND UP3, UPT, UR8, URZ, UPT ;  /* 0x000000ff0800728c */ /* 0x004fe4000bf65070 */
[----:B----4-:R-:W-:-:S05]  /*3d90*/  UISETP.NE.U32.AND UP4, UPT, UR4, URZ, UPT ;  /* 0x000000ff0400728c */ /* 0x010fca000bf85070 */
[----:B------:R-:W2:Y:S01]  /*3da0*/  LDC R22, c[0x0][0xb20] ;  /* 0x0002c800ff167b82 */ /* 0x000ea20000000800 */
[----:B-1----:R-:W-:Y:S01]  /*3db0*/  ISETP.NE.AND P1, PT, R0, 0x1, PT ;  /* 0x000000010000780c */ /* 0x002fe20003f25270 */
[----:B------:R-:W-:Y:S02]  /*3dc0*/  UISETP.NE.AND.EX UP3, UPT, UR9, URZ, UPT, UP3 ;  /* 0x000000ff0900728c */ /* 0x000fe4000bf65330 */
[----:B------:R-:W-:-:S04]  /*3dd0*/  UISETP.NE.AND.EX UP4, UPT, UR5, URZ, UPT, UP4 ;  /* 0x000000ff0500728c */ /* 0x000fc8000bf85340 */
[----:B------:R-:W1:Y:S08]  /*3de0*/  LDC.64 R30, c[0x0][0x348] ;  /* 0x0000d200ff1e7b82 */ /* 0x000e700000000a00 */
[----:B------:R-:W4:Y:S08]  /*3df0*/  LDC.64 R14, c[0x0][0xb10] ;  /* 0x0002c400ff0e7b82 */ /* 0x000f300000000a00 */
[----:B------:R-:W1:Y:S08]  /*3e00*/  LDC.64 R6, c[0x0][0xb18] ;  /* 0x0002c600ff067b82 */ /* 0x000e700000000a00 */
[----:B------:R-:W1:Y:S08]  /*3e10*/  LDC.64 R4, c[0x0][0xb28] ;  /* 0x0002ca00ff047b82 */ /* 0x000e700000000a00 */
[----:B--23--:R-:W1:Y:S02]  /*3e20*/  LDC R23, c[0x0][0x374] ;  /* 0x0000dd00ff177b82 */ /* 0x00ce640000000800 */
.L_x_76:
[C---:B------:R-:W-:Y:S02]  /*3e30*/  LEA R0, R29.reuse, UR7, 0x3 ;  /* 0x000000071d007c11 */ /* 0x040fe4000f8e18ff */
[----:B------:R-:W-:Y:S02]  /*3e40*/  SHF.L.U32 R2, R28, 0x1f, RZ ;  /* 0x0000001f1c027819 */ /* 0x000fe400000006ff */
[----:B------:R-:W-:Y:S02]  /*3e50*/  LEA R16, R29, UR7, 0x4 ;  /* 0x000000071d107c11 */ /* 0x000fe4000f8e20ff */
[----:B--2---:R-:W2:Y:S02]  /*3e60*/  SYNCS.PHASECHK.TRANS64.TRYWAIT P0, [R0+URZ+0x80], R2 ;  /* 0x00008002000075a7 */ /* 0x004ea400080011ff */
[----:B--2---:R-:W-:Y:S05]  /*3e70*/  @!P0 BRA `(.L_x_68) ;  /* 0x00000038001c8947 */ /* 0x004fea0003800000 */
.L_x_142:
[----:B------:R-:W-:Y:S01]  /*3e80*/  ISETP.GE.AND P0, PT, R26, 0x1, PT ;  /* 0x000000011a00780c */ /* 0x000fe20003f06270 */
[----:B------:R-:W3:Y:S01]  /*3e90*/  LDS.128 R16, [R16+0x110] ;  /* 0x0001100010107984 */ /* 0x000ee20000000c00 */
[----:B--2---:R-:W-:Y:S01]  /*3ea0*/  VIADD R0, R0, 0x90 ;  /* 0x0000009000007836 */ /* 0x004fe20000000000 */
[----:B------:R-:W-:Y:S01]  /*3eb0*/  @!PT LDS RZ, [RZ] ;  /* 0x00000000fffff984 */ /* 0x000fe20000000800 */
[----:B------:R-:W-:Y:S01]  /*3ec0*/  @!PT LDS RZ, [RZ] ;  /* 0x00000000fffff984 */ /* 0x000fe20000000800 */
[----:B------:R-:W-:Y:S01]  /*3ed0*/  @!PT LDS RZ, [RZ] ;  /* 0x00000000fffff984 */ /* 0x000fe20000000800 */
[----:B------:R-:W-:Y:S01]  /*3ee0*/  @!PT LDS RZ, [RZ] ;  /* 0x00000000fffff984 */ /* 0x000fe20000000800 */
[----:B------:R2:W-:Y:S06]  /*3ef0*/  MEMBAR.ALL.CTA ;  /* 0x0000000000007992 */ /* 0x0005ec0000008000 */
[----:B--2---:R-:W2:Y:S01]  /*3f00*/  FENCE.VIEW.ASYNC.S ;  /* 0x00000000000073c6 */ /* 0x004ea20000000000 */
[----:B------:R-:W-:Y:S04]  /*3f10*/  PRMT R0, RZ, 0x654, R0 ;  /* 0x00000654ff007816 */ /* 0x000fe80000000000 */
[----:B--2---:R2:W-:Y:S01]  /*3f20*/  SYNCS.ARRIVE.TRANS64.RED.A1T0 RZ, [R0+URZ], RZ ;  /* 0x000000ff00ff79a7 */ /* 0x0045e200081004ff */
[----:B---3--:R-:W-:Y:S11]  /*3f30*/  LOP3.LUT P3, RZ, R18, 0x1, RZ, 0xc0, !PT ;  /* 0x0000000112ff7812 */ /* 0x008ff6000786c0ff */
[----:B------:R-:W-:Y:S02]  /*3f40*/  @!UPT UIADD3 URZ, UPT, UPT, URZ, URZ, URZ ;  /* 0x000000fffffff290 */ /* 0x000fe4000fffe0ff */
[----:B------:R-:W-:Y:S02]  /*3f50*/  @P3 MOV R11, R16 ;  /* 0x00000010000b3202 */ /* 0x000fe40000000f00 */
[----:B------:R-:W-:Y:S01]  /*3f60*/  @P3 LOP3.LUT R10, R17, 0xffff, RZ, 0xc0, !PT ;  /* 0x0000ffff110a3812 */ /* 0x000fe200078ec0ff */
[----:B--2---:R-:W-:Y:S06]  /*3f70*/  @!P0 BRA `(.L_x_69) ;  /* 0x0000000000a48947 */ /* 0x004fec0003800000 */
[-C--:B-1----:R-:W-:Y:S01]  /*3f80*/  IMAD.HI.U32 R0, R23, R7.reuse, RZ ;  /* 0x0000000717007227 */ /* 0x082fe200078e00ff */
[----:B------:R-:W-:Y:S02]  /*3f90*/  ISETP.NE.AND P0, PT, R6, 0x1, PT ;  /* 0x000000010600780c */ /* 0x000fe40003f05270 */
[----:B------:R-:W-:Y:S01]  /*3fa0*/  ISETP.NE.AND P2, PT, R26, 0x1, PT ;  /* 0x000000011a00780c */ /* 0x000fe20003f45270 */
[----:B----4-:R-:W-:Y:S01]  /*3fb0*/  IMAD.HI.U32 R9, R24, R14, RZ ;  /* 0x0000000e18097227 */ /* 0x010fe200078e00ff */
[----:B------:R-:W-:Y:S02]  /*3fc0*/  SHF.R.U32.HI R0, RZ, R22, R0 ;  /* 0x00000016ff007219 */ /* 0x000fe40000011600 */
[----:B------:R-:W-:Y:S01]  /*3fd0*/  ISETP.NE.AND P4, PT, R3, 0x1, PT ;  /* 0x000000010300780c */ /* 0x000fe20003f85270 */
[----:B------:R-:W-:Y:S01]  /*3fe0*/  IMAD.HI.U32 R13, R10, R7, RZ ;  /* 0x000000070a0d7227 */ /* 0x000fe200078e00ff */
[----:B------:R-:W-:Y:S02]  /*3ff0*/  SHF.R.U32.HI R9, RZ, R15, R9 ;  /* 0x0000000fff097219 */ /* 0x000fe40000011609 */
[----:B------:R-:W-:Y:S01]  /*4000*/  SEL R0, R23, R0, !P0 ;  /* 0x0000000017007207 */ /* 0x000fe20004000000 */
[----:B------:R-:W-:Y:S01]  /*4010*/  IMAD.HI.U32 R12, R11, R14, RZ ;  /* 0x0000000e0b0c7227 */ /* 0x000fe200078e00ff */
[----:B------:R-:W-:Y:S03]  /*4020*/  SEL R9, R24, R9, !P4 ;  /* 0x0000000918097207 */ /* 0x000fe60006000000 */
[-C--:B------:R-:W-:Y:S01]  /*4030*/  IMAD.HI.U32 R8, R0, R4.reuse, RZ ;  /* 0x0000000400087227 */ /* 0x080fe200078e00ff */
[----:B------:R-:W-:Y:S03]  /*4040*/  SHF.R.U32.HI R12, RZ, R15, R12 ;  /* 0x0000000fff0c7219 */ /* 0x000fe6000001160c */
[----:B------:R-:W-:Y:S01]  /*4050*/  IMAD.HI.U32 R2, R9, R4, RZ ;  /* 0x0000000409027227 */ /* 0x000fe200078e00ff */
[-C--:B------:R-:W-:Y:S02]  /*4060*/  @P2 SHF.R.U32.HI R0, RZ, R5.reuse, R8 ;  /* 0x00000005ff002219 */ /* 0x080fe40000011608 */
[----:B------:R-:W-:Y:S02]  /*4070*/  SHF.R.U32.HI R8, RZ, R22, R13 ;  /* 0x00000016ff087219 */ /* 0x000fe4000001160d */
[----:B------:R-:W-:Y:S01]  /*4080*/  @P2 SHF.R.U32.HI R9, RZ, R5, R2 ;  /* 0x00000005ff092219 */ /* 0x000fe20000011602 */
[----:B------:R-:W-:Y:S01]  /*4090*/  IMAD R0, R26, R0, RZ ;  /* 0x000000001a007224 */ /* 0x000fe200078e02ff */
[----:B------:R-:W-:Y:S02]  /*40a0*/  SEL R8, R10, R8, !P0 ;  /* 0x000000080a087207 */ /* 0x000fe40004000000 */
[----:B------:R-:W-:Y:S01]  /*40b0*/  SEL R2, R11, R12, !P4 ;  /* 0x0000000c0b027207 */ /* 0x000fe20006000000 */
[----:B------:R-:W-:Y:S01]  /*40c0*/  IMAD R12, R26, R9, RZ ;  /* 0x000000091a0c7224 */ /* 0x000fe200078e02ff */
[C---:B------:R-:W-:Y:S01]  /*40d0*/  ISETP.GE.AND P0, PT, R8.reuse, R0, PT ;  /* 0x000000000800720c */ /* 0x040fe20003f06270 */
[----:B------:R-:W-:Y:S03]  /*40e0*/  IMAD.HI.U32 R0, R8, R4, RZ ;  /* 0x0000000408007227 */ /* 0x000fe600078e00ff */
[----:B------:R-:W-:Y:S02]  /*40f0*/  ISETP.GE.OR P0, PT, R2, R12, P0 ;  /* 0x0000000c0200720c */ /* 0x000fe40000706670 */
[-C--:B------:R-:W-:Y:S04]  /*4100*/  SHF.R.U32.HI R0, RZ, R5.reuse, R0 ;  /* 0x00000005ff007219 */ /* 0x080fe80000011600 */
[----:B------:R-:W-:Y:S05]  /*4110*/  SEL R13, R8, R0, !P2 ;  /* 0x00000000080d7207 */ /* 0x000fea0005000000 */
[----:B------:R-:W-:Y:S02]  /*4120*/  IMAD.MOV R12, RZ, RZ, -R13 ;  /* 0x000000ffff0c7224 */ /* 0x000fe400078e0a0d */
[----:B------:R-:W-:Y:S04]  /*4130*/  @!P0 IMAD.HI.U32 R0, R2, R4, RZ ;  /* 0x0000000402008227 */ /* 0x000fe800078e00ff */
[----:B------:R-:W-:Y:S01]  /*4140*/  IMAD R12, R26, R12, R8 ;  /* 0x0000000c1a0c7224 */ /* 0x000fe200078e0208 */
[----:B------:R-:W-:Y:S04]  /*4150*/  @!P0 SHF.R.U32.HI R0, RZ, R5, R0 ;  /* 0x00000005ff008219 */ /* 0x000fe80000011600 */
[----:B------:R-:W-:Y:S04]  /*4160*/  @!P0 SEL R0, R2, R0, !P2 ;  /* 0x0000000002008207 */ /* 0x000fe80005000000 */
[----:B------:R-:W-:Y:S01]  /*4170*/  @!P0 IADD3 R13, PT, PT, R13, -R0, RZ ;  /* 0x800000000d0d8210 */ /* 0x000fe20007ffe0ff */
[----:B------:R-:W-:Y:S01]  /*4180*/  @!P0 IMAD R0, R9, R12, R0 ;  /* 0x0000000c09008224 */ /* 0x000fe200078e0200 */
[----:B------:R-:W-:Y:S01]  /*4190*/  IADD3 R9, PT, PT, -R8, RZ, RZ ;  /* 0x000000ff08097210 */ /* 0x000fe20007ffe1ff */
[--C-:B------:R-:W-:Y:S02]  /*41a0*/  IMAD.MOV R12, RZ, RZ, -R2.reuse ;  /* 0x000000ffff0c7224 */ /* 0x100fe400078e0a02 */
[----:B------:R-:W-:Y:S02]  /*41b0*/  @!P0 IMAD R8, R13, R26, R2 ;  /* 0x0000001a0d088224 */ /* 0x000fe400078e0202 */
[----:B------:R-:W-:Y:S02]  /*41c0*/  @!P0 IMAD.MOV.U32 R2, RZ, RZ, R0 ;  /* 0x000000ffff028224 */ /* 0x000fe400078e0000 */
[----:B------:R-:W-:Y:S02]  /*41d0*/  IMAD R11, R3, R12, R11 ;  /* 0x0000000c030b7224 */ /* 0x000fe400078e020b */
[----:B------:R-:W-:Y:S02]  /*41e0*/  IMAD R10, R6, R9, R10 ;  /* 0x00000009060a7224 */ /* 0x000fe400078e020a */
[----:B------:R-:W-:Y:S02]  /*41f0*/  IMAD R11, R2, R3, R11 ;  /* 0x00000003020b7224 */ /* 0x000fe400078e020b */
[----:B------:R-:W-:Y:S02]  /*4200*/  IMAD R10, R8, R6, R10 ;  /* 0x00000006080a7224 */ /* 0x000fe400078e020a */
.L_x_69:
[----:B------:R-:W-:Y:S05]  /*4210*/  BRA.U UP1, `(.L_x_70) ;  /* 0x0000000101107547 */ /* 0x000fea000b800000 */
[----:B------:R-:W-:Y:S04]  /*4220*/  MOV R2, UR6 ;  /* 0x0000000600027c02 */ /* 0x000fe80008000f00 */
[----:B------:R-:W-:Y:S04]  /*4230*/  SHF.L.U32 R2, R2, 0x1f, RZ ;  /* 0x0000001f02027819 */ /* 0x000fe800000006ff */
[----:B------:R-:W2:Y:S02]  /*4240*/  SYNCS.PHASECHK.TRANS64.TRYWAIT P0, [UR7+0x78], R2 ;  /* 0x00007802ff0075a7 */ /* 0x000ea40008001107 */
[----:B--2---:R-:W-:Y:S05]  /*4250*/  @!P0 BRA `(.L_x_71) ;  /* 0x0000003400388947 */ /* 0x004fea0003800000 */
.L_x_70:
[----:B------:R-:W-:Y:S02]  /*4260*/  R2UR UR11, R21 ;  /* 0x00000000150b72ca */ /* 0x000fe400000e0000 */
[----:B------:R-:W-:Y:S02]  /*4270*/  R2UR UR10, R20 ;  /* 0x00000000140a72ca */ /* 0x000fe400000e0000 */
[----:B------:R-:W-:Y:S04]  /*4280*/  ISETP.NE.U32.AND P2, PT, RZ, UR4, PT ;  /* 0x00000004ff007c0c */ /* 0x000fe8000bf45070 */
[----:B------:R-:W-:Y:S05]  /*4290*/  ISETP.NE.AND.EX P2, PT, RZ, UR5, PT, P2 ;  /* 0x00000005ff007c0c */ /* 0x000fea000bf45320 */
[----:B------:R-:W-:Y:S02]  /*42a0*/  USHF.L.U32 UR11, UR11, 0x6, URZ ;  /* 0x000000060b0b7899 */ /* 0x000fe400080006ff */
[----:B------:R-:W-:Y:S01]  /*42b0*/  USHF.L.U32 UR10, UR10, 0x6, URZ ;  /* 0x000000060a0a7899 */ /* 0x000fe200080006ff */
[----:B------:R-:W-:Y:S11]  /*42c0*/  BRA.U !UP4, `(.L_x_72) ;  /* 0x000000010c347547 */ /* 0x000ff6000b800000 */
[----:B------:R-:W-:Y:S01]  /*42d0*/  UPLOP3.LUT UP0, UPT, UPT, UPT, UP3, 0x80, 0x8 ;  /* 0x000000000008789c */ /* 0x000fe20003f0f030 */
[----:B--2---:R-:W-:Y:S02]  /*42e0*/  HFMA2 R0, -RZ, RZ, 0, 5.9604644775390625e-08 ;  /* 0x00000001ff007431 */ /* 0x004fe400000001ff */
[----:B------:R-:W-:Y:S03]  /*42f0*/  IMAD.MOV.U32 R60, RZ, RZ, 0x1 ;  /* 0x00000001ff3c7424 */ /* 0x000fe600078e00ff */
[----:B------:R-:W-:Y:S05]  /*4300*/  PLOP3.LUT P0, PT, PT, PT, UP0, 0x80, 0x8 ;  /* 0x000000000008781c */ /* 0x000fea0003f0f008 */
[----:B------:R-:W2:Y:S01]  /*4310*/  @UP0 LDCU.64 UR14, c[0x0][0x888] ;  /* 0x00011100ff0e07ac */ /* 0x000ea20008000a00 */
[----:B------:R-:W-:Y:S07]  /*4320*/  @UP0 UIMAD UR8, UR36, UR4, URZ ;  /* 0x00000004240802a4 */ /* 0x000fee000f8e02ff */
[----:B------:R-:W-:Y:S01]  /*4330*/  @!P0 PRMT R60, R0, 0x7610, R60 ;  /* 0x00007610003c8816 */ /* 0x000fe2000000003c */
[----:B--2---:R-:W-:Y:S03]  /*4340*/  @UP0 UIMAD.WIDE UR14, UR8, 0x4, UR14 ;  /* 0x00000004080e08a5 */ /* 0x004fe6000f8e020e */
[----:B------:R-:W2:Y:S03]  /*4350*/  @!UP0 LDCU UR8, c[0x0][0x880] ;  /* 0x00011000ff0887ac */ /* 0x000ea60008000800 */
[----:B------:R-:W-:Y:S01]  /*4360*/  IMAD.U32 R8, RZ, RZ, UR14 ;  /* 0x0000000eff087e24 */ /* 0x000fe2000f8e00ff */
[----:B------:R-:W-:Y:S05]  /*4370*/  MOV R9, UR15 ;  /* 0x0000000f00097c02 */ /* 0x000fea0008000f00 */
[----:B-----5:R3:W5:Y:S02]  /*4380*/  @P0 LDG.E R35, desc[UR46][R8.64] ;  /* 0x0000002e08230981 */ /* 0x020764000c1e1900 */
[----:B--23--:R-:W-:Y:S07]  /*4390*/  @!P0 IMAD.U32 R35, RZ, RZ, UR8 ;  /* 0x00000008ff238e24 */ /* 0x00cfee000f8e00ff */
.L_x_72:
[----:B-----5:R-:W-:Y:S01]  /*43a0*/  @!P2 FSETP.EQ.AND P0, PT, R35, RZ, PT ;  /* 0x000000ff2300a20b */ /* 0x020fe20003f02000 */
[----:B------:R-:W-:Y:S01]  /*43b0*/  @!UPT UIADD3 URZ, UPT, UPT, URZ, URZ, URZ ;  /* 0x000000fffffff290 */ /* 0x000fe2000fffe0ff */
[----:B------:R-:W-:Y:S11]  /*43c0*/  @!P2 BRA `(.L_x_73) ;  /* 0x000000000014a947 */ /* 0x000ff60003800000 */
[----:B------:R-:W-:Y:S02]  /*43d0*/  LOP3.LUT P2, RZ, R60, 0xff, RZ, 0xc0, !PT ;  /* 0x000000ff3cff7812 */ /* 0x000fe4000784c0ff */
[----:B------:R-:W-:Y:S04]  /*43e0*/  PLOP3.LUT P0, PT, PT, PT, UP0, 0x80, 0x8 ;  /* 0x000000000008781c */ /* 0x000fe80003f0f008 */
[----:B------:R-:W-:Y:S07]  /*43f0*/  PLOP3.LUT P0, PT, P0, PT, PT, 0x8, 0x80 ;  /* 0x000000000080781c */ /* 0x000fee000070e170 */
[----:B------:R-:W-:Y:S11]  /*4400*/  @P2 FSETP.EQ.AND P0, PT, R35, RZ, PT ;  /* 0x000000ff2300220b */ /* 0x000ff60003f02000 */
[----:B------:R-:W-:Y:S02]  /*4410*/  @!UPT UIADD3 URZ, UPT, UPT, URZ, URZ, URZ ;  /* 0x000000fffffff290 */ /* 0x000fe4000fffe0ff */
.L_x_73:
[----:B------:R-:W-:Y:S01]  /*4420*/  ULEA UR15, UR13, UR7, 0x3 ;  /* 0x000000070d0f7291 */ /* 0x000fe2000f8e18ff */
[----:B------:R-:W-:Y:S02]  /*4430*/  SHF.L.U32 R9, R32, 0x1f, RZ ;  /* 0x0000001f20097819 */ /* 0x000fe400000006ff */
[----:B------:R-:W-:Y:S04]  /*4440*/  ELECT P4, URZ, PT ;  /* 0x0000000000ff782f */ /* 0x000fe80003880000 */
[----:B------:R-:W-:Y:S02]  /*4450*/  PLOP3.LUT P4, PT, P0, P4, PT, 0xf2, 0x2f ;  /* 0x00000000002f781c */ /* 0x000fe40000789e72 */
[----:B------:R-:W3:Y:S11]  /*4460*/  SYNCS.PHASECHK.TRANS64.TRYWAIT P2, [UR15+0x58], R9 ;  /* 0x00005809ff0075a7 */ /* 0x000ef6000804110f */
[----:B-1----:R-:W-:Y:S05]  /*4470*/  @!P4 IADD3 R8, P0, PT, R30, 0x580, RZ ;  /* 0x000005801e08c810 */ /* 0x002fea0007f1e0ff */
[----:B--2---:R-:W-:Y:S01]  /*4480*/  @!P4 IMAD.X R2, RZ, RZ, R31, P0 ;  /* 0x000000ffff02c224 */ /* 0x004fe200000e061f */
[----:B---3--:R-:W-:Y:S07]  /*4490*/  @!P2 BRA `(.L_x_74) ;  /* 0x0000003000c0a947 */ /* 0x008fee0003800000 */
.L_x_145:
[----:B------:R-:W2:Y:S01]  /*44a0*/  LDC.64 R12, c[0x0][0xb18] ;  /* 0x0002c600ff0c7b82 */ /* 0x000ea20000000a00 */
[----:B------:R-:W-:Y:S01]  /*44b0*/  @!P4 R2UR UR8, R2 ;  /* 0x000000000208c2ca */ /* 0x000fe200000e0000 */
[----:B------:R-:W-:Y:S01]  /*44c0*/  VOTEU.ALL UP2, P4 ;  /* 0x0000000000ff7886 */ /* 0x000fe20002040000 */
[----:B------:R-:W-:Y:S01]  /*44d0*/  @!P4 R2UR UR9, R8 ;  /* 0x000000000809c2ca */ /* 0x000fe200000e0000 */
[----:B------:R-:W-:Y:S01]  /*44e0*/  VOTEU.ALL UP1, P4 ;  /* 0x0000000000ff7886 */ /* 0x000fe20002020000 */
[----:B-1----:R-:W-:Y:S03]  /*44f0*/  @!P4 IMAD.MOV.U32 R0, RZ, RZ, 0x1000 ;  /* 0x00001000ff00c424 */ /* 0x002fe600078e00ff */
[----:B------:R-:W1:Y:S01]  /*4500*/  @!P1 LDC R2, c[0x0][0xb0c] ;  /* 0x0002c300ff029b82 */ /* 0x000e620000000800 */
[----:B------:R-:W-:Y:S01]  /*4510*/  UMOV UR20, 0x0 ;  /* 0x0000000000147882 */ /* 0x000fe20000000000 */
[----:B------:R-:W-:Y:S01]  /*4520*/  UMOV UR21, 0x10000000 ;  /* 0x1000000000157882 */ /* 0x000fe20000000000 */
[----:B------:R-:W-:Y:S01]  /*4530*/  UMOV UR12, UR36 ;  /* 0x00000024000c7c82 */ /* 0x000fe20008000000 */
[----:B------:R-:W-:Y:S01]  /*4540*/  UIADD3 UR14, UPT, UPT, UR13, 0x1, URZ ;  /* 0x000000010d0e7890 */ /* 0x000fe2000fffe0ff */
[----:B------:R-:W-:Y:S01]  /*4550*/  @P3 SHF.R.U32.HI R27, RZ, 0x10, R17 ;  /* 0x00000010ff1b3819 */ /* 0x000fe20000011611 */
[----:B------:R-:W-:Y:S02]  /*4560*/  VIADD R29, R29, 0x1 ;  /* 0x000000011d1d7836 */ /* 0x000fe40000000000 */
[----:B------:R-:W-:Y:S01]  /*4570*/  IMAD.U32 R9, RZ, RZ, UR8 ;  /* 0x00000008ff097e24 */ /* 0x000fe2000f8e00ff */
[----:B------:R-:W-:Y:S01]  /*4580*/  @!UP2 ULEA UR8, UR13, UR7, 0xc ;  /* 0x000000070d08a291 */ /* 0x000fe2000f8e60ff */
[----:B------:R-:W-:Y:S01]  /*4590*/  IMAD.U32 R8, RZ, RZ, UR9 ;  /* 0x00000009ff087e24 */ /* 0x000fe2000f8e00ff */
[----:B------:R-:W-:Y:S02]  /*45a0*/  UIADD3 UR9, UPT, UPT, UR15, 0x40, URZ ;  /* 0x000000400f097890 */ /* 0x000fe4000fffe0ff */
[----:B------:R-:W-:Y:S01]  /*45b0*/  @!P4 R2UR UR19, R9 ;  /* 0x000000000913c2ca */ /* 0x000fe200000e0000 */
[----:B------:R-:W-:Y:S01]  /*45c0*/  @!UP2 UIADD3 UR8, UPT, UPT, UR8, 0x200, URZ ;  /* 0x000002000808a890 */ /* 0x000fe2000fffe0ff */
[----:B------:R-:W-:Y:S01]  /*45d0*/  @!P4 R2UR UR18, R8 ;  /* 0x000000000812c2ca */ /* 0x000fe200000e0000 */
[----:B------:R-:W-:Y:S01]  /*45e0*/  UISETP.NE.AND UP5, UPT, UR14, 0x3, UPT ;  /* 0x000000030e00788c */ /* 0x000fe2000bfa5270 */
[----:B------:R-:W3:Y:S01]  /*45f0*/  LDC.64 R8, c[0x0][0xb10] ;  /* 0x0002c400ff087b82 */ /* 0x000ee20000000a00 */
[----:B------:R-:W-:Y:S02]  /*4600*/  UPRMT UR16, UR37, 0x654, UR9 ;  /* 0x0000065425107896 */ /* 0x000fe40008000009 */
[----:B------:R-:W-:Y:S02]  /*4610*/  USEL UR17, URZ, 0x1, UP5 ;  /* 0x00000001ff117887 */ /* 0x000fe4000a800000 */
[----:B------:R-:W-:Y:S04]  /*4620*/  USEL UR14, UR14, URZ, UP5 ;  /* 0x000000ff0e0e7287 */ /* 0x000fe8000a800000 */
[----:B------:R-:W-:Y:S01]  /*4630*/  ULEA UR13, UR14, UR7, 0x3 ;  /* 0x000000070e0d7291 */ /* 0x000fe2000f8e18ff */
[----:B------:R-:W-:Y:S01]  /*4640*/  LOP3.LUT R32, R32, UR17, RZ, 0x3c, !PT ;  /* 0x0000001120207c12 */ /* 0x000fe2000f8e3cff */
[----:B------:R1:W-:Y:S01]  /*4650*/  @!UP1 UTMALDG.3D [UR8], [UR18], desc[UR20] ;  /* 0x00001408120095b4 */ /* 0x0003e20008011000 */
[----:B------:R5:W-:Y:S02]  /*4660*/  @!P4 SYNCS.ARRIVE.TRANS64.RED.A0TR RZ, [UR15+0x40], R0 ;  /* 0x00004000ffffc9a7 */ /* 0x000be4000830040f */
[----:B------:R-:W-:Y:S01]  /*4670*/  SHF.L.U32 R20, R32, 0x1f, RZ ;  /* 0x0000001f20147819 */ /* 0x000fe200000006ff */
[C---:B---3--:R-:W-:Y:S01]  /*4680*/  @!P1 IMAD.HI.U32 R8, R11.reuse, R8, RZ ;  /* 0x000000080b089227 */ /* 0x048fe200078e00ff */
[----:B--2---:R-:W-:Y:S02]  /*4690*/  @!P1 ISETP.NE.AND P0, PT, R12, 0x1, PT ;  /* 0x000000010c00980c */ /* 0x004fe40003f05270 */
[----:B-1----:R-:W-:Y:S01]  /*46a0*/  @!P1 ISETP.NE.AND P2, PT, R2, 0x1, PT ;  /* 0x000000010200980c */ /* 0x002fe20003f45270 */
[----:B------:R-:W-:Y:S01]  /*46b0*/  SYNCS.ARRIVE.TRANS64.RED.A1T0 RZ, [UR16], RZ ;  /* 0x000000ffffff79a7 */ /* 0x000fe20008100410 */
[C---:B------:R-:W-:Y:S01]  /*46c0*/  @!P1 IMAD.HI.U32 R13, R10.reuse, R13, RZ ;  /* 0x0000000d0a0d9227 */ /* 0x040fe200078e00ff */
[----:B------:R-:W-:Y:S04]  /*46d0*/  @!P1 SHF.R.U32.HI R8, RZ, R9, R8 ;  /* 0x00000009ff089219 */ /* 0x000fe80000011608 */
[----:B------:R-:W-:Y:S01]  /*46e0*/  @!P1 SEL R8, R11, R8, !P2 ;  /* 0x000000080b089207 */ /* 0x000fe20005000000 */
[----:B------:R-:W1:Y:S01]  /*46f0*/  SYNCS.PHASECHK.TRANS64.TRYWAIT P5, [UR13+0x58], R20 ;  /* 0x00005814ff0075a7 */ /* 0x000e6200080a110d */
[----:B-----5:R-:W2:Y:S02]  /*4700*/  @!P1 LDC R0, c[0x0][0xb20] ;  /* 0x0002c800ff009b82 */ /* 0x020ea40000000800 */
[----:B--2---:R-:W-:Y:S04]  /*4710*/  @!P1 SHF.R.U32.HI R0, RZ, R0, R13 ;  /* 0x00000000ff009219 */ /* 0x004fe8000001160d */
[----:B------:R-:W-:Y:S05]  /*4720*/  @!P1 SEL R9, R10, R0, !P0 ;  /* 0x000000000a099207 */ /* 0x000fea0004000000 */
[----:B------:R-:W-:Y:S02]  /*4730*/  @!P1 IMAD.IADD R0, R9, 0x1, -R8 ;  /* 0x0000000109009824 */ /* 0x000fe400078e0a08 */
[----:B------:R-:W-:Y:S02]  /*4740*/  @!P1 IMAD.IADD R8, R8, 0x1, -R9 ;  /* 0x0000000108089824 */ /* 0x000fe400078e0a09 */
[----:B------:R-:W-:Y:S02]  /*4750*/  @!P1 IMAD R11, R0, R2, R11 ;  /* 0x00000002000b9224 */ /* 0x000fe400078e020b */
[----:B------:R-:W-:Y:S01]  /*4760*/  @!P1 IMAD R10, R8, R12, R10 ;  /* 0x0000000c080a9224 */ /* 0x000fe200078e020a */
[----:B-1----:R-:W-:Y:S06]  /*4770*/  @!P5 BRA `(.L_x_75) ;  /* 0x000000300020d947 */ /* 0x002fec0003800000 */
.L_x_147:
[----:B------:R-:W-:Y:S01]  /*4780*/  @!P4 IADD3 R2, P0, PT, R30, 0x580, RZ ;  /* 0x000005801e02c810 */ /* 0x000fe20007f1e0ff */
[----:B------:R-:W-:Y:S01]  /*4790*/  UMOV UR18, 0x0 ;  /* 0x0000000000127882 */ /* 0x000fe20000000000 */
[----:B------:R-:W-:Y:S01]  /*47a0*/  UMOV UR19, 0x10000000 ;  /* 0x1000000000137882 */ /* 0x000fe20000000000 */
[----:B------:R-:W-:Y:S01]  /*47b0*/  VOTEU.ALL UP1, P4 ;  /* 0x0000000000ff7886 */ /* 0x000fe20002020000 */
[----:B------:R-:W-:Y:S01]  /*47c0*/  @!P4 R2UR UR9, R2 ;  /* 0x000000000209c2ca */ /* 0x000fe200000e0000 */
[----:B-1----:R-:W-:Y:S01]  /*47d0*/  @!P4 IMAD.X R0, RZ, RZ, R31, P0 ;  /* 0x000000ffff00c224 */ /* 0x002fe200000e061f */
[----:B------:R-:W-:Y:S01]  /*47e0*/  UMOV UR12, UR36 ;  /* 0x00000024000c7c82 */ /* 0x000fe20008000000 */
[----:B------:R-:W-:Y:S01]  /*47f0*/  @P3 R2UR UR36, R27 ;  /* 0x000000001b2432ca */ /* 0x000fe200000e0000 */
[----:B------:R-:W-:Y:S01]  /*4800*/  @!UP1 ULEA UR15, UR14, UR7, 0xc ;  /* 0x000000070e0f9291 */ /* 0x000fe2000f8e60ff */
[----:B------:R-:W-:Y:S01]  /*4810*/  ISETP.NE.AND P0, PT, R29, 0x2, PT ;  /* 0x000000021d00780c */ /* 0x000fe20003f05270 */
[----:B------:R-:W-:Y:S01]  /*4820*/  @!UP1 UIADD3 UR10, UPT, UPT, UR10, 0x20, URZ ;  /* 0x000000200a0a9890 */ /* 0x000fe2000fffe0ff */
[----:B------:R-:W-:Y:S01]  /*4830*/  @!P4 R2UR UR8, R0 ;  /* 0x000000000008c2ca */ /* 0x000fe200000e0000 */
[----:B------:R-:W-:Y:S01]  /*4840*/  IMAD.IADD R20, R10, 0x1, R58 ;  /* 0x000000010a147824 */ /* 0x000fe200078e023a */
[----:B------:R-:W-:Y:S01]  /*4850*/  SEL R0, RZ, 0x1, P0 ;  /* 0x00000001ff007807 */ /* 0x000fe20000000000 */
[----:B------:R-:W-:Y:S01]  /*4860*/  IMAD.IADD R21, R11, 0x1, R59 ;  /* 0x000000010b157824 */ /* 0x000fe200078e023b */
[----:B------:R-:W-:Y:S02]  /*4870*/  SEL R29, R29, RZ, P0 ;  /* 0x000000ff1d1d7207 */ /* 0x000fe40000000000 */
[----:B------:R-:W-:Y:S01]  /*4880*/  IMAD.U32 R8, RZ, RZ, UR9 ;  /* 0x00000009ff087e24 */ /* 0x000fe2000f8e00ff */
[----:B------:R-:W-:Y:S01]  /*4890*/  UIADD3 UR9, UPT, UPT, UR13, 0x40, URZ ;  /* 0x000000400d097890 */ /* 0x000fe2000fffe0ff */
[----:B------:R-:W-:Y:S03]  /*48a0*/  LOP3.LUT R28, R28, R0, RZ, 0x3c, !PT ;  /* 0x000000001c1c7212 */ /* 0x000fe600078e3cff */
[----:B------:R-:W-:Y:S02]  /*48b0*/  @!P4 R2UR UR16, R8 ;  /* 0x000000000810c2ca */ /* 0x000fe400000e0000 */
[----:B------:R-:W-:Y:S01]  /*48c0*/  IMAD.U32 R9, RZ, RZ, UR8 ;  /* 0x00000008ff097e24 */ /* 0x000fe2000f8e00ff */
[----:B------:R-:W-:Y:S01]  /*48d0*/  @!UP1 UIADD3 UR8, UPT, UPT, UR15, 0x200, URZ ;  /* 0x000002000f089890 */ /* 0x000fe2000fffe0ff */
[----:B------:R-:W-:Y:S01]  /*48e0*/  VOTEU.ALL UP1, P4 ;  /* 0x0000000000ff7886 */ /* 0x000fe20002020000 */
[----:B------:R-:W-:Y:S02]  /*48f0*/  UPRMT UR15, UR37, 0x654, UR9 ;  /* 0x00000654250f7896 */ /* 0x000fe40008000009 */
[----:B------:R-:W-:Y:S11]  /*4900*/  @!P4 R2UR UR17, R9 ;  /* 0x000000000911c2ca */ /* 0x000ff600000e0000 */
[----:B------:R-:W-:Y:S02]  /*4910*/  @!UPT UIADD3 URZ, UPT, UPT, URZ, URZ, URZ ;  /* 0x000000fffffff290 */ /* 0x000fe4000fffe0ff */
[----:B------:R2:W-:Y:S01]  /*4920*/  @!UP1 UTMALDG.3D [UR8], [UR16], desc[UR18] ;  /* 0x00001208100095b4 */ /* 0x0005e20008011000 */
[----:B------:R2:W-:Y:S01]  /*4930*/  @!P4 SYNCS.ARRIVE.TRANS64.RED.A0TR RZ, [UR13+0x40], R25 ;  /* 0x00004019ffffc9a7 */ /* 0x0005e2000830040d */
[----:B------:R-:W-:Y:S04]  /*4940*/  UIADD3 UR13, UPT, UPT, UR14, 0x1, URZ ;  /* 0x000000010e0d7890 */ /* 0x000fe8000fffe0ff */
[----:B------:R-:W-:Y:S04]  /*4950*/  UISETP.NE.AND UP1, UPT, UR13, 0x3, UPT ;  /* 0x000000030d00788c */ /* 0x000fe8000bf25270 */
[----:B------:R-:W-:Y:S02]  /*4960*/  USEL UR14, URZ, 0x1, UP1 ;  /* 0x00000001ff0e7887 */ /* 0x000fe40008800000 */
[----:B------:R-:W-:Y:S02]  /*4970*/  USEL UR13, UR13, URZ, UP1 ;  /* 0x000000ff0d0d7287 */ /* 0x000fe40008800000 */
[----:B------:R-:W-:Y:S02]  /*4980*/  UPLOP3.LUT UP1, UPT, UPT, UPT, UPT, 0x80, 0x8 ;  /* 0x000000000008789c */ /* 0x000fe40003f2f070 */
[----:B------:R-:W-:Y:S01]  /*4990*/  LOP3.LUT R32, R32, UR14, RZ, 0x3c, !PT ;  /* 0x0000000e20207c12 */ /* 0x000fe2000f8e3cff */
[----:B------:R-:W-:Y:S01]  /*49a0*/  SYNCS.ARRIVE.TRANS64.RED.A1T0 RZ, [UR15], RZ ;  /* 0x000000ffffff79a7 */ /* 0x000fe2000810040f */
[----:B------:R-:W-:Y:S07]  /*49b0*/  @P3 BRA `(.L_x_76) ;  /* 0xfffffff4001c3947 */ /* 0x000fee000383ffff */
[----:B------:R-:W-:Y:S01]  /*49c0*/  UIADD3 UR7, UPT, UPT, UR7, 0x58, URZ ;  /* 0x0000005807077890 */ /* 0x000fe2000fffe0ff */
[----:B------:R-:W-:-:S03]  /*49d0*/  SHF.L.U32 R2, R32, 0x1f, RZ ;  /* 0x0000001f20027819 */ /* 0x000fc600000006ff */
[----:B------:R-:W-:-:S09]  /*49e0*/  ULEA UR4, UR13, UR7, 0x3 ;  /* 0x000000070d047291 */ /* 0x000fd2000f8e18ff */
[----:B------:R-:W1:Y:S02]  /*49f0*/  SYNCS.PHASECHK.TRANS64.TRYWAIT P0, [UR4], R2 ;  /* 0x00000002ff0075a7 */ /* 0x000e640008001104 */
[----:B-1----:R-:W-:Y:S05]  /*4a00*/  @!P0 BRA `(.L_x_77) ;  /* 0x0000002c00948947 */ /* 0x002fea0003800000 */
.L_x_149:
        /* <DEDUP_REMOVED lines=9> */
.L_x_151:
[----:B------:R-:W-:-:S04]  /*4aa0*/  UIADD3 UR5, UPT, UPT, UR5, 0x1, URZ ;  /* 0x0000000105057890 */ /* 0x000fc8000fffe0ff */
[----:B------:R-:W-:-:S04]  /*4ab0*/  UISETP.NE.AND UP0, UPT, UR5, 0x3, UPT ;  /* 0x000000030500788c */ /* 0x000fc8000bf05270 */
[----:B------:R-:W-:Y:S02]  /*4ac0*/  USEL UR4, URZ, 0x1, UP0 ;  /* 0x00000001ff047887 */ /* 0x000fe40008000000 */
[----:B------:R-:W-:-:S04]  /*4ad0*/  USEL UR5, UR5, URZ, UP0 ;  /* 0x000000ff05057287 */ /* 0x000fc80008000000 */
[----:B------:R-:W-:Y:S01]  /*4ae0*/  ULEA UR5, UR5, UR7, 0x3 ;  /* 0x0000000705057291 */ /* 0x000fe2000f8e18ff */
[----:B-1----:R-:W-:-:S04]  /*4af0*/  LOP3.LUT R2, R32, UR4, RZ, 0x3c, !PT ;  /* 0x0000000420027c12 */ /* 0x002fc8000f8e3cff */
[----:B------:R-:W-:Y:S01]  /*4b00*/  SHF.L.U32 R2, R2, 0x1f, RZ ;  /* 0x0000001f02027819 */ /* 0x000fe200000006ff */
[----:B------:R-:W-:-:S07]  /*4b10*/  IMAD.U32 R0, RZ, RZ, UR5 ;  /* 0x00000005ff007e24 */ /* 0x000fce000f8e00ff */
.L_x_79:
[----:B-1----:R1:W3:Y:S02]  /*4b20*/  SYNCS.PHASECHK.TRANS64.TRYWAIT P0, [R0+URZ], R2 ;  /* 0x00000002000075a7 */ /* 0x0022e400080011ff */
[----:B---3--:R-:W-:Y:S05]  /*4b30*/  @!P0 NANOSLEEP.SYNCS 0x989680 ;  /* 0x009896800000895d */ /* 0x008fea0003900000 */
[----:B------:R-:W3:Y:S02]  /*4b40*/  @!P0 SYNCS.PHASECHK.TRANS64 P0, [R0+URZ], R2 ;  /* 0x00000002000085a7 */ /* 0x000ee400080010ff */
[----:B--23--:R-:W-:Y:S05]  /*4b50*/  @P0 EXIT ;  /* 0x000000000000094d */ /* 0x00cfea0003800000 */
[----:B------:R-:W-:Y:S05]  /*4b60*/  BRA `(.L_x_79) ;  /* 0xfffffffc00ec7947 */ /* 0x000fea000383ffff */
.L_x_67:
[----:B------:R-:W-:-:S06]  /*4b70*/  UISETP.GE.AND UP1, UPT, UR8, 0x4, UPT ;  /* 0x000000040800788c */ /* 0x000fcc000bf26270 */
[----:B------:R-:W-:-:S13]  /*4b80*/  PLOP3.LUT P0, PT, PT, PT, UP1, 0x80, 0x8 ;  /* 0x000000000008781c */ /* 0x000fda0003f0f018 */
[----:B------:R-:W-:Y:S05]  /*4b90*/  @!P0 EXIT ;  /* 0x000000000000894d */ /* 0x000fea0003800000 */
[----:B------:R-:W-:Y:S01]  /*4ba0*/  BAR.SYNC.DEFER_BLOCKING 0x6, 0xa0 ;  /* 0x0182800000007b1d */ /* 0x000fe20000010000 */
[C---:B------:R-:W-:Y:S01]  /*4bb0*/  IMAD.SHL.U32 R3, R70.reuse, 0x20, RZ ;  /* 0x0000002046037824 */ /* 0x040fe200078e00ff */
[----:B------:R-:W-:Y:S01]  /*4bc0*/  SHF.R.U32.HI R4, RZ, 0x1, R70 ;  /* 0x00000001ff047819 */ /* 0x000fe20000011646 */
[C---:B------:R-:W-:Y:S01]  /*4bd0*/  IMAD.SHL.U32 R64, R70.reuse, 0x10, RZ ;  /* 0x0000001046407824 */ /* 0x040fe200078e00ff */
[C---:B------:R-:W-:Y:S01]  /*4be0*/  LOP3.LUT P0, RZ, R70.reuse, 0x4, RZ, 0xc0, !PT ;  /* 0x0000000446ff7812 */ /* 0x040fe2000780c0ff */
[----:B------:R-:W-:Y:S01]  /*4bf0*/  IMAD.U32 R32, R70, 0x10000, RZ ;  /* 0x0001000046207824 */ /* 0x000fe200078e00ff */
[----:B------:R-:W-:Y:S02]  /*4c00*/  UMOV UR48, 0x400 ;  /* 0x0000040000307882 */ /* 0x000fe40000000000 */
[----:B------:R-:W1:Y:S01]  /*4c10*/  LDC R63, c[0x0][0x370] ;  /* 0x0000dc00ff3f7b82 */ /* 0x000e620000000800 */
[----:B------:R-:W-:Y:S01]  /*4c20*/  ULEA UR48, UR37, UR48, 0x18 ;  /* 0x0000003025307291 */ /* 0x000fe2000f8ec0ff */
[----:B------:R-:W-:Y:S01]  /*4c30*/  LOP3.LUT R2, R3, 0xc0, RZ, 0xc0, !PT ;  /* 0x000000c003027812 */ /* 0x000fe200078ec0ff */
[----:B------:R-:W-:Y:S01]  /*4c40*/  IMAD.MOV.U32 R69, RZ, RZ, 0x10 ;  /* 0x00000010ff457424 */ /* 0x000fe200078e00ff */
[----:B------:R-:W-:Y:S01]  /*4c50*/  LOP3.LUT R64, R64, 0x600, RZ, 0xc0, !PT ;  /* 0x0000060040407812 */ /* 0x000fe200078ec0ff */
[----:B------:R-:W-:Y:S01]  /*4c60*/  IMAD.MOV.U32 R31, RZ, RZ, RZ ;  /* 0x000000ffff1f7224 */ /* 0x000fe200078e00ff */
[----:B------:R-:W-:Y:S01]  /*4c70*/  LOP3.LUT R4, R2, 0x8, R4, 0xf8, !PT ;  /* 0x0000000802047812 */ /* 0x000fe200078ef804 */
[----:B------:R-:W-:Y:S01]  /*4c80*/  IMAD.SHL.U32 R2, R70, 0x4, RZ ;  /* 0x0000000446027824 */ /* 0x000fe200078e00ff */
[----:B------:R-:W2:Y:S01]  /*4c90*/  LDC R28, c[0x0][0xb0c] ;  /* 0x0002c300ff1c7b82 */ /* 0x000ea20000000800 */
[--C-:B------:R-:W-:Y:S01]  /*4ca0*/  LOP3.LUT R64, R64, 0x20, R3.reuse, 0xf8, !PT ;  /* 0x0000002040407812 */ /* 0x100fe200078ef803 */
[----:B------:R-:W-:Y:S01]  /*4cb0*/  IMAD.MOV.U32 R68, RZ, RZ, RZ ;  /* 0x000000ffff447224 */ /* 0x000fe200078e00ff */
[----:B------:R-:W-:Y:S01]  /*4cc0*/  LOP3.LUT R32, R32, 0x600000, RZ, 0xc0, !PT ;  /* 0x0060000020207812 */ /* 0x000fe200078ec0ff */
[----:B------:R-:W-:Y:S01]  /*4cd0*/  IMAD.MOV.U32 R73, RZ, RZ, RZ ;  /* 0x000000ffff497224 */ /* 0x000fe200078e00ff */
[----:B------:R-:W-:Y:S01]  /*4ce0*/  LOP3.LUT R2, R4, 0x18, R2, 0x78, !PT ;  /* 0x0000001804027812 */ /* 0x000fe200078e7802 */
[----:B------:R-:W-:Y:S01]  /*4cf0*/  IMAD.MOV.U32 R67, RZ, RZ, RZ ;  /* 0x000000ffff437224 */ /* 0x000fe200078e00ff */
[----:B------:R-:W-:Y:S01]  /*4d00*/  LOP3.LUT R64, R64, 0x100, R3, 0xf8, !PT ;  /* 0x0000010040407812 */ /* 0x000fe200078ef803 */
[----:B------:R-:W4:Y:S01]  /*4d10*/  LDC R61, c[0x0][0xb20] ;  /* 0x0002c800ff3d7b82 */ /* 0x000f220000000800 */
[----:B------:R-:W3:Y:S01]  /*4d20*/  LDS R0, [UR48+0x130] ;  /* 0x00013030ff007984 */ /* 0x000ee20008000800 */
[----:B------:R-:W-:Y:S01]  /*4d30*/  LOP3.LUT R70, R70, 0x60, RZ, 0xc0, !PT ;  /* 0x0000006046467812 */ /* 0x000fe200078ec0ff */
[----:B------:R-:W1:Y:S01]  /*4d40*/  LDCU.64 UR54, c[0x0][0x348] ;  /* 0x00006900ff3677ac */ /* 0x000e620008000a00 */
[----:B------:R-:W-:-:S02]  /*4d50*/  LOP3.LUT R64, R64, R2, RZ, 0xfc, !PT ;  /* 0x0000000240407212 */ /* 0x000fc400078efcff */
[----:B------:R-:W-:Y:S01]  /*4d60*/  SEL R69, R69, 0xfffffff0, !P0 ;  /* 0xfffffff045457807 */ /* 0x000fe20004000000 */
[----:B------:R-:W1:Y:S01]  /*4d70*/  LDCU.64 UR38, c[0x0][0x888] ;  /* 0x00011100ff2677ac */ /* 0x000e620008000a00 */
[----:B------:R-:W1:Y:S01]  /*4d80*/  LDC R27, c[0x0][0xb30] ;  /* 0x0002cc00ff1b7b82 */ /* 0x000e620000000800 */
[----:B------:R-:W1:Y:S01]  /*4d90*/  LDCU.64 UR44, c[0x0][0x890] ;  /* 0x00011200ff2c77ac */ /* 0x000e620008000a00 */
[----:B------:R-:W-:-:S06]  /*4da0*/  UMOV UR51, 0x1 ;  /* 0x0000000100337882 */ /* 0x000fcc0000000000 */
[----:B------:R-:W1:Y:S01]  /*4db0*/  LDC.64 R56, c[0x0][0xb10] ;  /* 0x0002c400ff387b82 */ /* 0x000e620000000a00 */
[----:B------:R-:W-:Y:S01]  /*4dc0*/  UMOV UR56, URZ ;  /* 0x000000ff00387c82 */ /* 0x000fe20008000000 */
[----:B------:R-:W-:Y:S01]  /*4dd0*/  UIADD3 UR52, UPT, UPT, UR48, 0x200, URZ ;  /* 0x0000020030347890 */ /* 0x000fe2000fffe0ff */
[----:B------:R-:W-:Y:S01]  /*4de0*/  UMOV UR50, URZ ;  /* 0x000000ff00327c82 */ /* 0x000fe20008000000 */
[----:B------:R-:W-:-:S04]  /*4df0*/  UMOV UR49, URZ ;  /* 0x000000ff00317c82 */ /* 0x000fc80008000000 */
[----:B------:R-:W1:Y:S08]  /*4e00*/  LDC.64 R24, c[0x0][0xb18] ;  /* 0x0002c600ff187b82 */ /* 0x000e700000000a00 */
[----:B------:R-:W1:Y:S08]  /*4e10*/  LDC.64 R22, c[0x0][0xb28] ;  /* 0x0002ca00ff167b82 */ /* 0x000e700000000a00 */
[----:B------:R-:W1:Y:S01]  /*4e20*/  LDC.64 R54, c[0x0][0x8b0] ;  /* 0x00022c00ff367b82 */ /* 0x000e620000000a00 */
[----:B---3--:R-:W-:-:S07]  /*4e30*/  IMAD.IADD R32, R0, 0x1, R32 ;  /* 0x0000000100207824 */ /* 0x008fce00078e0220 */
[----:B------:R-:W3:Y:S08]  /*4e40*/  LDC.64 R52, c[0x0][0x8a8] ;  /* 0x00022a00ff347b82 */ /* 0x000ef00000000a00 */
[----:B--2-4-:R-:W1:Y:S02]  /*4e50*/  LDC R62, c[0x0][0x374] ;  /* 0x0000dd00ff3e7b82 */ /* 0x014e640000000800 */
.L_x_110:
[----:B------:R-:W-:Y:S02]  /*4e60*/  LEA R0, R73, UR48, 0x3 ;  /* 0x0000003049007c11 */ /* 0x000fe4000f8e18ff */
[----:B------:R-:W-:Y:S02]  /*4e70*/  SHF.L.U32 R2, R67, 0x1f, RZ ;  /* 0x0000001f43027819 */ /* 0x000fe400000006ff */
[----:B-1----:R-:W-:Y:S02]  /*4e80*/  LEA R16, R73, UR48, 0x4 ;  /* 0x0000003049107c11 */ /* 0x002fe4000f8e20ff */
[----:B------:R-:W2:Y:S02]  /*4e90*/  SYNCS.PHASECHK.TRANS64.TRYWAIT P0, [R0+URZ+0x80], R2 ;  /* 0x00008002000075a7 */ /* 0x000ea400080011ff */
[----:B--2---:R-:W-:Y:S05]  /*4ea0*/  @!P0 BRA `(.L_x_80) ;  /* 0x00000028009c8947 */ /* 0x004fea0003800000 */
.L_x_152:
[----:B------:R-:W4:Y:S01]  /*4eb0*/  LDC.64 R10, c[0x0][0xb10] ;  /* 0x0002c400ff0a7b82 */ /* 0x000f220000000a00 */
[----:B------:R-:W3:Y:S01]  /*4ec0*/  LDS.128 R16, [R16+0x110] ;  /* 0x0001100010107984 */ /* 0x000ee20000000c00 */
[----:B-1----:R-:W-:Y:S01]  /*4ed0*/  ISETP.NE.AND P1, PT, R27, 0x1, PT ;  /* 0x000000011b00780c */ /* 0x002fe20003f25270 */
[----:B--2---:R-:W-:Y:S01]  /*4ee0*/  VIADD R0, R0, 0x90 ;  /* 0x0000009000007836 */ /* 0x004fe20000000000 */
[----:B------:R-:W-:Y:S04]  /*4ef0*/  ISETP.GE.AND P0, PT, R26, 0x1, PT ;  /* 0x000000011a00780c */ /* 0x000fe80003f06270 */
[----:B------:R-:W1:Y:S01]  /*4f00*/  LDC.64 R8, c[0x0][0xb18] ;  /* 0x0002c600ff087b82 */ /* 0x000e620000000a00 */
[----:B------:R-:W-:Y:S01]  /*4f10*/  PRMT R0, RZ, 0x654, R0 ;  /* 0x00000654ff007816 */ /* 0x000fe20000000000 */
[----:B------:R-:W-:Y:S01]  /*4f20*/  @!PT LDS RZ, [RZ] ;  /* 0x00000000fffff984 */ /* 0x000fe20000000800 */
[----:B------:R-:W-:Y:S01]  /*4f30*/  @!PT LDS RZ, [RZ] ;  /* 0x00000000fffff984 */ /* 0x000fe20000000800 */
[----:B------:R-:W-:Y:S01]  /*4f40*/  @!PT LDS RZ, [RZ] ;  /* 0x00000000fffff984 */ /* 0x000fe20000000800 */
[----:B------:R-:W-:Y:S01]  /*4f50*/  @!PT LDS RZ, [RZ] ;  /* 0x00000000fffff984 */ /* 0x000fe20000000800 */
[----:B------:R2:W-:Y:S06]  /*4f60*/  MEMBAR.ALL.CTA ;  /* 0x0000000000007992 */ /* 0x0005ec0000008000 */
[----:B--2---:R-:W2:Y:S01]  /*4f70*/  FENCE.VIEW.ASYNC.S ;  /* 0x00000000000073c6 */ /* 0x004ea20000000000 */
[----:B------:R-:W1:Y:S08]  /*4f80*/  @!P1 LDC R12, c[0x0][0xb20] ;  /* 0x0002c800ff0c9b82 */ /* 0x000e700000000800 */
[----:B------:R-:W1:Y:S01]  /*4f90*/  @!P1 LDC R7, c[0x0][0xb0c] ;  /* 0x0002c300ff079b82 */ /* 0x000e620000000800 */
[----:B--2---:R2:W-:Y:S01]  /*4fa0*/  SYNCS.ARRIVE.TRANS64.RED.A1T0 RZ, [R0+URZ], RZ ;  /* 0x000000ff00ff79a7 */ /* 0x0045e200081004ff */
[----:B---3--:R-:W-:Y:S04]  /*4fb0*/  LOP3.LUT P4, RZ, R18, 0x1, RZ, 0xc0, !PT ;  /* 0x0000000112ff7812 */ /* 0x008fe8000788c0ff */
[----:B------:R-:W-:Y:S09]  /*4fc0*/  P2R R71, PR, RZ, 0x10 ;  /* 0x00000010ff477803 */ /* 0x000ff20000000000 */
[----:B------:R-:W-:Y:S02]  /*4fd0*/  @P4 MOV R30, R16 ;  /* 0x00000010001e4202 */ /* 0x000fe40000000f00 */
[----:B------:R-:W-:Y:S01]  /*4fe0*/  @P4 LOP3.LUT R29, R17, 0xffff, RZ, 0xc0, !PT ;  /* 0x0000ffff111d4812 */ /* 0x000fe200078ec0ff */
[----:B--2-4-:R-:W-:Y:S06]  /*4ff0*/  @!P0 BRA `(.L_x_81) ;  /* 0x0000000000a48947 */ /* 0x014fec0003800000 */
[----:B------:R-:W-:Y:S01]  /*5000*/  IMAD.HI.U32 R0, R62, R25, RZ ;  /* 0x000000193e007227 */ /* 0x000fe200078e00ff */
[----:B------:R-:W-:Y:S02]  /*5010*/  ISETP.NE.AND P0, PT, R24, 0x1, PT ;  /* 0x000000011800780c */ /* 0x000fe40003f05270 */
[----:B------:R-:W-:Y:S01]  /*5020*/  ISETP.NE.AND P2, PT, R26, 0x1, PT ;  /* 0x000000011a00780c */ /* 0x000fe20003f45270 */
[----:B------:R-:W-:Y:S01]  /*5030*/  IMAD.HI.U32 R4, R63, R56, RZ ;  /* 0x000000383f047227 */ /* 0x000fe200078e00ff */
[----:B------:R-:W-:Y:S02]  /*5040*/  SHF.R.U32.HI R0, RZ, R61, R0 ;  /* 0x0000003dff007219 */ /* 0x000fe40000011600 */
[----:B------:R-:W-:Y:S01]  /*5050*/  ISETP.NE.AND P3, PT, R28, 0x1, PT ;  /* 0x000000011c00780c */ /* 0x000fe20003f65270 */
[----:B------:R-:W-:Y:S01]  /*5060*/  IMAD.HI.U32 R6, R29, R25, RZ ;  /* 0x000000191d067227 */ /* 0x000fe200078e00ff */
[-C--:B------:R-:W-:Y:S02]  /*5070*/  SHF.R.U32.HI R4, RZ, R57.reuse, R4 ;  /* 0x00000039ff047219 */ /* 0x080fe40000011604 */
[----:B------:R-:W-:Y:S01]  /*5080*/  SEL R0, R62, R0, !P0 ;  /* 0x000000003e007207 */ /* 0x000fe20004000000 */
[----:B------:R-:W-:Y:S01]  /*5090*/  IMAD.HI.U32 R5, R30, R56, RZ ;  /* 0x000000381e057227 */ /* 0x000fe200078e00ff */
[----:B------:R-:W-:Y:S03]  /*50a0*/  SEL R4, R63, R4, !P3 ;  /* 0x000000043f047207 */ /* 0x000fe60005800000 */
[-C--:B------:R-:W-:Y:S01]  /*50b0*/  IMAD.HI.U32 R3, R0, R22.reuse, RZ ;  /* 0x0000001600037227 */ /* 0x080fe200078e00ff */
[----:B------:R-:W-:Y:S03]  /*50c0*/  SHF.R.U32.HI R5, RZ, R57, R5 ;  /* 0x00000039ff057219 */ /* 0x000fe60000011605 */
[----:B------:R-:W-:Y:S01]  /*50d0*/  IMAD.HI.U32 R2, R4, R22, RZ ;  /* 0x0000001604027227 */ /* 0x000fe200078e00ff */
[----:B------:R-:W-:Y:S02]  /*50e0*/  @P2 SHF.R.U32.HI R0, RZ, R23, R3 ;  /* 0x00000017ff002219 */ /* 0x000fe40000011603 */
[----:B------:R-:W-:Y:S02]  /*50f0*/  SHF.R.U32.HI R3, RZ, R61, R6 ;  /* 0x0000003dff037219 */ /* 0x000fe40000011606 */
[----:B------:R-:W-:Y:S01]  /*5100*/  @P2 SHF.R.U32.HI R4, RZ, R23, R2 ;  /* 0x00000017ff042219 */ /* 0x000fe20000011602 */
[----:B------:R-:W-:Y:S01]  /*5110*/  IMAD R0, R26, R0, RZ ;  /* 0x000000001a007224 */ /* 0x000fe200078e02ff */
[----:B------:R-:W-:Y:S02]  /*5120*/  SEL R3, R29, R3, !P0 ;  /* 0x000000031d037207 */ /* 0x000fe40004000000 */
[----:B------:R-:W-:Y:S01]  /*5130*/  SEL R2, R30, R5, !P3 ;  /* 0x000000051e027207 */ /* 0x000fe20005800000 */
[----:B------:R-:W-:Y:S01]  /*5140*/  IMAD R5, R26, R4, RZ ;  /* 0x000000041a057224 */ /* 0x000fe200078e02ff */
[C---:B------:R-:W-:Y:S01]  /*5150*/  ISETP.GE.AND P0, PT, R3.reuse, R0, PT ;  /* 0x000000000300720c */ /* 0x040fe20003f06270 */
[C---:B------:R-:W-:Y:S03]  /*5160*/  IMAD.HI.U32 R0, R3.reuse, R22, RZ ;  /* 0x0000001603007227 */ /* 0x040fe600078e00ff */
[C---:B------:R-:W-:Y:S02]  /*5170*/  ISETP.GE.OR P0, PT, R2.reuse, R5, P0 ;  /* 0x000000050200720c */ /* 0x040fe40000706670 */
[----:B------:R-:W-:Y:S04]  /*5180*/  SHF.R.U32.HI R0, RZ, R23, R0 ;  /* 0x00000017ff007219 */ /* 0x000fe80000011600 */
[C---:B------:R-:W-:Y:S05]  /*5190*/  SEL R6, R3.reuse, R0, !P2 ;  /* 0x0000000003067207 */ /* 0x040fea0005000000 */
        /* <DEDUP_REMOVED lines=14> */
[----:B------:R-:W-:Y:S07]  /*5280*/  IMAD R29, R3, R24, R29 ;  /* 0x00000018031d7224 */ /* 0x000fee00078e021d */
.L_x_81:
[----:B-1----:R-:W-:Y:S01]  /*5290*/  @!P1 ISETP.NE.AND P0, PT, R8, 0x1, PT ;  /* 0x000000010800980c */ /* 0x002fe20003f05270 */
[----:B------:R-:W-:Y:S01]  /*52a0*/  @!P1 IMAD.HI.U32 R0, R30, R10, RZ ;  /* 0x0000000a1e009227 */ /* 0x000fe200078e00ff */
[----:B------:R-:W-:Y:S01]  /*52b0*/  @!P1 ISETP.NE.AND P2, PT, R7, 0x1, PT ;  /* 0x000000010700980c */ /* 0x000fe20003f45270 */
[----:B------:R-:W-:Y:S01]  /*52c0*/  ULOP3.LUT UP0, URZ, UR52, 0x1b0, URZ, 0xc0, !UPT ;  /* 0x000001b034ff7892 */ /* 0x000fe2000f80c0ff */
[----:B------:R-:W-:Y:S01]  /*52d0*/  R2UR UR42, R21 ;  /* 0x00000000152a72ca */ /* 0x000fe200000e0000 */
[----:B------:R-:W-:Y:S01]  /*52e0*/  @!P1 IMAD.HI.U32 R2, R29, R9, RZ ;  /* 0x000000091d029227 */ /* 0x000fe200078e00ff */
[----:B------:R-:W-:Y:S02]  /*52f0*/  @!P1 SHF.R.U32.HI R0, RZ, R11, R0 ;  /* 0x0000000bff009219 */ /* 0x000fe40000011600 */
[----:B------:R-:W-:Y:S01]  /*5300*/  R2UR UR41, R20 ;  /* 0x00000000142972ca */ /* 0x000fe200000e0000 */
[----:B------:R-:W-:Y:S01]  /*5310*/  VIADD R73, R73, 0x1 ;  /* 0x0000000149497836 */ /* 0x000fe20000000000 */
[----:B------:R-:W-:Y:S02]  /*5320*/  @!P1 SHF.R.U32.HI R2, RZ, R12, R2 ;  /* 0x0000000cff029219 */ /* 0x000fe40000011602 */
[----:B------:R-:W-:Y:S02]  /*5330*/  @!P1 SEL R3, R30, R0, !P2 ;  /* 0x000000001e039207 */ /* 0x000fe40005000000 */
[----:B------:R-:W-:Y:S02]  /*5340*/  @!P1 SEL R2, R29, R2, !P0 ;  /* 0x000000021d029207 */ /* 0x000fe40004000000 */
[----:B------:R-:W-:Y:S01]  /*5350*/  @P4 SHF.R.U32.HI R66, RZ, 0x10, R17 ;  /* 0x00000010ff424819 */ /* 0x000fe20000011611 */
[----:B------:R-:W-:Y:S02]  /*5360*/  USHF.L.U32 UR42, UR42, 0x6, URZ ;  /* 0x000000062a2a7899 */ /* 0x000fe400080006ff */
[----:B------:R-:W-:Y:S02]  /*5370*/  @!P1 IMAD.IADD R0, R2, 0x1, -R3 ;  /* 0x0000000102009824 */ /* 0x000fe400078e0a03 */
[----:B------:R-:W-:Y:S01]  /*5380*/  @!P1 IMAD.IADD R2, R3, 0x1, -R2 ;  /* 0x0000000103029824 */ /* 0x000fe200078e0a02 */
[----:B------:R-:W-:Y:S01]  /*5390*/  USHF.L.U32 UR41, UR41, 0x6, URZ ;  /* 0x0000000629297899 */ /* 0x000fe200080006ff */
[----:B------:R-:W-:Y:S02]  /*53a0*/  @!P1 IMAD R30, R0, R7, R30 ;  /* 0x00000007001e9224 */ /* 0x000fe400078e021e */
[----:B------:R-:W-:Y:S01]  /*53b0*/  @!P1 IMAD R29, R2, R8, R29 ;  /* 0x00000008021d9224 */ /* 0x000fe200078e021d */
[----:B------:R-:W-:Y:S08]  /*53c0*/  BRA.U !UP0, `(.L_x_82) ;  /* 0x00000001087c7547 */ /* 0x000ff0000b800000 */
[----:B------:R-:W1:Y:S01]  /*53d0*/  LDCU.64 UR8, c[0x4][0x80] ;  /* 0x01001000ff0877ac */ /* 0x000e620008000a00 */
[----:B------:R-:W-:Y:S01]  /*53e0*/  MOV R2, 0x0 ;  /* 0x0000000000027802 */ /* 0x000fe20000000f00 */
[----:B------:R-:W-:Y:S02]  /*53f0*/  HFMA2 R12, -RZ, RZ, 0, 5.9604644775390625e-08 ;  /* 0x00000001ff0c7431 */ /* 0x000fe400000001ff */
[----:B------:R-:W-:Y:S01]  /*5400*/  IMAD.MOV.U32 R8, RZ, RZ, 0x70 ;  /* 0x00000070ff087424 */ /* 0x000fe200078e00ff */
[----:B------:R2:W3:Y:S01]  /*5410*/  LDC.64 R14, c[0x4][R2] ;  /* 0x01000000020e7b82 */ /* 0x0004e20000000a00 */
[----:B------:R-:W4:Y:S01]  /*5420*/  LDCU.64 UR6, c[0x4][0x88] ;  /* 0x01001100ff0677ac */ /* 0x000f220008000a00 */
[----:B------:R-:W-:Y:S01]  /*5430*/  IMAD.MOV.U32 R13, RZ, RZ, RZ ;  /* 0x000000ffff0d7224 */ /* 0x000fe200078e00ff */
[----:B------:R-:W2:Y:S01]  /*5440*/  LDCU.64 UR4, c[0x4][0x8] ;  /* 0x01000100ff0477ac */ /* 0x000ea20008000a00 */
[----:B-1----:R-:W-:Y:S01]  /*5450*/  MOV R5, UR9 ;  /* 0x0000000900057c02 */ /* 0x002fe20008000f00 */
[----:B------:R-:W-:Y:S01]  /*5460*/  IMAD.U32 R4, RZ, RZ, UR8 ;  /* 0x00000008ff047e24 */ /* 0x000fe2000f8e00ff */
[----:B----4-:R-:W-:Y:S01]  /*5470*/  MOV R7, UR7 ;  /* 0x0000000700077c02 */ /* 0x010fe20008000f00 */
[----:B------:R-:W-:Y:S01]  /*5480*/  IMAD.U32 R6, RZ, RZ, UR6 ;  /* 0x00000006ff067e24 */ /* 0x000fe2000f8e00ff */
[----:B--2---:R-:W-:Y:S01]  /*5490*/  MOV R11, UR5 ;  /* 0x00000005000b7c02 */ /* 0x004fe20008000f00 */
[----:B------:R-:W-:Y:S02]  /*54a0*/  IMAD.U32 R10, RZ, RZ, UR4 ;  /* 0x00000004ff0a7e24 */ /* 0x000fe4000f8e00ff */
[----:B------:R-:W-:Y:S07]  /*54b0*/  LEPC R20, `(.L_x_83) ;  /* 0x000000001014794e */ /* 0x000fee0000000000 */
[----:B---3-5:R-:W-:Y:S05]  /*54c0*/  CALL.ABS.NOINC R14 ;  /* 0x000000000e007343 */ /* 0x028fea0003c00000 */
.L_x_83:
[----:B------:R-:W1:Y:S01]  /*54d0*/  LDCU.64 UR8, c[0x4][0x80] ;  /* 0x01001000ff0877ac */ /* 0x000e620008000a00 */
[----:B------:R-:W2:Y:S01]  /*54e0*/  LDC.64 R2, c[0x4][R2] ;  /* 0x0100000002027b82 */ /* 0x000ea20000000a00 */
[----:B------:R-:W-:Y:S02]  /*54f0*/  HFMA2 R12, -RZ, RZ, 0, 5.9604644775390625e-08 ;  /* 0x00000001ff0c7431 */ /* 0x000fe400000001ff */
[----:B------:R-:W-:Y:S02]  /*5500*/  IMAD.MOV.U32 R8, RZ, RZ, 0x70 ;  /* 0x00000070ff087424 */ /* 0x000fe400078e00ff */
[----:B------:R-:W-:Y:S01]  /*5510*/  IMAD.MOV.U32 R13, RZ, RZ, RZ ;  /* 0x000000ffff0d7224 */ /* 0x000fe200078e00ff */
[----:B------:R-:W3:Y:S01]  /*5520*/  LDCU.64 UR6, c[0x4][0x88] ;  /* 0x01001100ff0677ac */ /* 0x000ee20008000a00 */
[----:B------:R-:W4:Y:S01]  /*5530*/  LDCU.64 UR4, c[0x4][0x8] ;  /* 0x01000100ff0477ac */ /* 0x000f220008000a00 */
[----:B-1----:R-:W-:Y:S02]  /*5540*/  MOV R4, UR8 ;  /* 0x0000000800047c02 */ /* 0x002fe40008000f00 */
[----:B------:R-:W-:Y:S02]  /*5550*/  MOV R5, UR9 ;  /* 0x0000000900057c02 */ /* 0x000fe40008000f00 */
[----:B---3--:R-:W-:Y:S01]  /*5560*/  MOV R7, UR7 ;  /* 0x0000000700077c02 */ /* 0x008fe20008000f00 */
[----:B------:R-:W-:Y:S01]  /*5570*/  IMAD.U32 R6, RZ, RZ, UR6 ;  /* 0x00000006ff067e24 */ /* 0x000fe2000f8e00ff */
[----:B----4-:R-:W-:Y:S01]  /*5580*/  MOV R11, UR5 ;  /* 0x00000005000b7c02 */ /* 0x010fe20008000f00 */
[----:B------:R-:W-:Y:S02]  /*5590*/  IMAD.U32 R10, RZ, RZ, UR4 ;  /* 0x00000004ff0a7e24 */ /* 0x000fe4000f8e00ff */
[----:B------:R-:W-:Y:S07]  /*55a0*/  LEPC R20, `(.L_x_82) ;  /* 0x000000001014794e */ /* 0x000fee0000000000 */
[----:B--2---:R-:W-:Y:S05]  /*55b0*/  CALL.ABS.NOINC R2 ;  /* 0x0000000002007343 */ /* 0x004fea0003c00000 */
.L_x_82:
[----:B------:R-:W-:Y:S01]  /*55c0*/  ISETP.NE.U32.AND P4, PT, R54, RZ, PT ;  /* 0x000000ff3600720c */ /* 0x000fe20003f85070 */
[----:B------:R-:W-:Y:S01]  /*55d0*/  UISETP.NE.AND UP2, UPT, UR53, URZ, UPT ;  /* 0x000000ff3500728c */ /* 0x000fe2000bf45270 */
[----:B------:R-:W-:Y:S01]  /*55e0*/  ISETP.NE.U32.AND P2, PT, RZ, UR38, PT ;  /* 0x00000026ff007c0c */ /* 0x000fe2000bf45070 */
[----:B------:R-:W-:Y:S01]  /*55f0*/  UISETP.NE.U32.AND UP1, UPT, UR44, URZ, UPT ;  /* 0x000000ff2c00728c */ /* 0x000fe2000bf25070 */
[----:B------:R-:W-:Y:S01]  /*5600*/  ISETP.NE.AND.EX P4, PT, R55, RZ, PT, P4 ;  /* 0x000000ff3700720c */ /* 0x000fe20003f85340 */
[----:B------:R-:W-:Y:S01]  /*5610*/  UPLOP3.LUT UP0, UPT, UPT, UPT, UPT, 0x40, 0x4 ;  /* 0x000000000004789c */ /* 0x000fe20003f0e870 */
[----:B------:R-:W-:Y:S01]  /*5620*/  ISETP.NE.AND.EX P2, PT, RZ, UR39, PT, P2 ;  /* 0x00000027ff007c0c */ /* 0x000fe2000bf45320 */
[----:B------:R-:W-:Y:S01]  /*5630*/  UISETP.NE.AND.EX UP1, UPT, UR45, URZ, UPT, UP1 ;  /* 0x000000ff2d00728c */ /* 0x000fe2000bf25310 */
[----:B------:R-:W-:Y:S04]  /*5640*/  PLOP3.LUT P1, PT, PT, PT, UP2, 0x80, 0x8 ;  /* 0x000000000008781c */ /* 0x000fe80003f2f028 */
[----:B------:R-:W-:Y:S06]  /*5650*/  @UP2 UPLOP3.LUT UP0, UPT, UPT, UPT, UP1, 0x80, 0x8 ;  /* 0x000000000008289c */ /* 0x000fec0003f0f010 */
[----:B------:R-:W-:Y:S01]  /*5660*/  PLOP3.LUT P0, PT, PT, PT, UP0, 0x80, 0x8 ;  /* 0x000000000008781c */ /* 0x000fe20003f0f008 */
[----:B------:R-:W-:Y:S01]  /*5670*/  @!UPT UIADD3 URZ, UPT, UPT, URZ, URZ, URZ ;  /* 0x000000fffffff290 */ /* 0x000fe2000fffe0ff */
[----:B------:R-:W-:Y:S11]  /*5680*/  BRA.U !UP1, `(.L_x_84) ;  /* 0x0000000109387547 */ /* 0x000ff6000b800000 */
[----:B------:R-:W-:Y:S01]  /*5690*/  UISETP.NE.U32.AND UP0, UPT, UR38, URZ, UPT ;  /* 0x000000ff2600728c */ /* 0x000fe2000bf05070 */
[----:B------:R-:W-:Y:S02]  /*56a0*/  HFMA2 R0, -RZ, RZ, 0, 5.9604644775390625e-08 ;  /* 0x00000001ff007431 */ /* 0x000fe400000001ff */
[----:B------:R-:W-:Y:S01]  /*56b0*/  IMAD.MOV.U32 R60, RZ, RZ, 0x1 ;  /* 0x00000001ff3c7424 */ /* 0x000fe200078e00ff */
[----:B------:R-:W-:Y:S06]  /*56c0*/  UISETP.NE.AND.EX UP0, UPT, UR39, URZ, UPT, UP0 ;  /* 0x000000ff2700728c */ /* 0x000fec000bf05300 */
[----:B------:R-:W-:Y:S05]  /*56d0*/  PLOP3.LUT P3, PT, PT, PT, UP0, 0x80, 0x8 ;  /* 0x000000000008781c */ /* 0x000fea0003f6f008 */
[----:B------:R-:W1:Y:S01]  /*56e0*/  @UP0 LDCU.64 UR6, c[0x0][0x888] ;  /* 0x00011100ff0607ac */ /* 0x000e620008000a00 */
[----:B------:R-:W-:Y:S07]  /*56f0*/  @UP0 UIMAD UR4, UR36, UR44, URZ ;  /* 0x0000002c240402a4 */ /* 0x000fee000f8e02ff */
[----:B------:R-:W-:Y:S01]  /*5700*/  @!P3 PRMT R60, R0, 0x7610, R60 ;  /* 0x00007610003cb816 */ /* 0x000fe2000000003c */
[----:B-1----:R-:W-:Y:S03]  /*5710*/  @UP0 UIMAD.WIDE UR6, UR4, 0x4, UR6 ;  /* 0x00000004040608a5 */ /* 0x002fe6000f8e0206 */
[----:B------:R-:W1:Y:S03]  /*5720*/  @!UP0 LDCU UR4, c[0x0][0x880] ;  /* 0x00011000ff0487ac */ /* 0x000e660008000800 */
[----:B------:R-:W-:Y:S01]  /*5730*/  IMAD.U32 R2, RZ, RZ, UR6 ;  /* 0x00000006ff027e24 */ /* 0x000fe2000f8e00ff */
[----:B------:R-:W-:Y:S05]  /*5740*/  MOV R3, UR7 ;  /* 0x0000000700037c02 */ /* 0x000fea0008000f00 */
[----:B-----5:R2:W5:Y:S02]  /*5750*/  @P3 LDG.E R35, desc[UR46][R2.64] ;  /* 0x0000002e02233981 */ /* 0x020564000c1e1900 */
[----:B-12---:R-:W-:Y:S02]  /*5760*/  @!P3 IMAD.U32 R35, RZ, RZ, UR4 ;  /* 0x00000004ff23be24 */ /* 0x006fe4000f8e00ff */
.L_x_84:
[----:B------:R-:W-:Y:S05]  /*5770*/  @!P4 BRA `(.L_x_85) ;  /* 0x000000000020c947 */ /* 0x000fea0003800000 */
[----:B------:R-:W-:Y:S04]  /*5780*/  ISETP.NE.U32.AND P3, PT, R52, RZ, PT ;  /* 0x000000ff3400720c */ /* 0x000fe80003f65070 */
[----:B------:R-:W-:Y:S11]  /*5790*/  ISETP.NE.AND.EX P3, PT, R53, RZ, PT, P3 ;  /* 0x000000ff3500720c */ /* 0x000ff60003f65330 */
[----:B------:R-:W-:Y:S02]  /*57a0*/  @!UPT UIADD3 URZ, UPT, UPT, URZ, URZ, URZ ;  /* 0x000000fffffff290 */ /* 0x000fe4000fffe0ff */
[----:B------:R-:W1:Y:S01]  /*57b0*/  @P3 LDC.64 R2, c[0x0][0x8a8] ;  /* 0x00022a00ff023b82 */ /* 0x000e620000000a00 */
[----:B------:R-:W-:Y:S04]  /*57c0*/  @P3 IMAD R0, R54, UR36, RZ ;  /* 0x0000002436003c24 */ /* 0x000fe8000f8e02ff */
[----:B-1----:R-:W-:Y:S05]  /*57d0*/  @P3 IMAD.WIDE R2, R0, 0x4, R2 ;  /* 0x0000000400023825 */ /* 0x002fea00078e0202 */
[----:B-----5:R1:W5:Y:S02]  /*57e0*/  @P3 LDG.E R33, desc[UR46][R2.64] ;  /* 0x0000002e02213981 */ /* 0x020364000c1e1900 */
[----:B-1----:R-:W2:Y:S02]  /*57f0*/  @!P3 LDC R33, c[0x0][0x8a0] ;  /* 0x00022800ff21bb82 */ /* 0x002ea40000000800 */
.L_x_85:
[----:B-----5:R-:W-:Y:S01]  /*5800*/  FSETP.NEU.AND P3, PT, R35, RZ, PT ;  /* 0x000000ff2300720b */ /* 0x020fe20003f6d000 */
[----:B------:R-:W-:Y:S01]  /*5810*/  IMAD.U32 R2, RZ, RZ, UR56 ;  /* 0x00000038ff027e24 */ /* 0x000fe2000f8e00ff */
[----:B------:R-:W-:Y:S01]  /*5820*/  SEL R5, RZ, 0xffffffff, P2 ;  /* 0xffffffffff057807 */ /* 0x000fe20001000000 */
[----:B------:R-:W-:Y:S01]  /*5830*/  ULOP3.LUT UR4, UR51, 0x1, URZ, 0x3c, !UPT ;  /* 0x0000000133047892 */ /* 0x000fe2000f8e3cff */
[----:B------:R-:W-:Y:S01]  /*5840*/  @P1 LOP3.LUT P2, RZ, R60, 0xff, RZ, 0xc0, !PT ;  /* 0x000000ff3cff1812 */ /* 0x000fe2000784c0ff */
[----:B------:R-:W-:Y:S01]  /*5850*/  BSSY B1, `(.L_x_86) ;  /* 0x000003d000017945 */ /* 0x000fe20003800000 */
[----:B------:R-:W-:Y:S01]  /*5860*/  @P1 SEL R0, RZ, 0xffffffff, P3 ;  /* 0xffffffffff001807 */ /* 0x000fe20001800000 */
[----:B------:R-:W-:Y:S01]  /*5870*/  IMAD.MOV.U32 R47, RZ, RZ, 0x1 ;  /* 0x00000001ff2f7424 */ /* 0x000fe200078e00ff */
[----:B------:R-:W-:Y:S01]  /*5880*/  LEA R2, R2, UR48, 0x3 ;  /* 0x0000003002027c11 */ /* 0x000fe2000f8e18ff */
[----:B------:R-:W-:Y:S01]  /*5890*/  IMAD.U32 R45, RZ, RZ, UR4 ;  /* 0x00000004ff2d7e24 */ /* 0x000fe2000f8e00ff */
[----:B------:R-:W-:Y:S01]  /*58a0*/  @P0 SEL R0, R5, R0, !P2 ;  /* 0x0000000005000207 */ /* 0x000fe20005000000 */
[----:B------:R-:W-:Y:S01]  /*58b0*/  IMAD.U32 R46, RZ, RZ, UR56 ;  /* 0x00000038ff2e7e24 */ /* 0x000fe2000f8e00ff */
[C---:B------:R-:W-:Y:S02]  /*58c0*/  LEA R44, R31.reuse, UR48, 0x3 ;  /* 0x000000301f2c7c11 */ /* 0x040fe4000f8e18ff */
[----:B------:R-:W-:Y:S02]  /*58d0*/  CS2R R50, SRZ ;  /* 0x0000000000327805 */ /* 0x000fe4000001ff00 */
[----:B------:R-:W-:Y:S02]  /*58e0*/  @P1 LOP3.LUT R0, R0, 0x1, RZ, 0xc0, !PT ;  /* 0x0000000100001812 */ /* 0x000fe400078ec0ff */
[----:B------:R-:W-:Y:S02]  /*58f0*/  CS2R R48, SRZ ;  /* 0x0000000000307805 */ /* 0x000fe4000001ff00 */
[----:B------:R-:W-:Y:S02]  /*5900*/  SHF.L.U32 R3, R68, 0x1f, RZ ;  /* 0x0000001f44037819 */ /* 0x000fe400000006ff */
[----:B------:R-:W-:Y:S02]  /*5910*/  CS2R R42, SRZ ;  /* 0x00000000002a7805 */ /* 0x000fe4000001ff00 */
[----:B------:R-:W-:Y:S02]  /*5920*/  ISETP.NE.U32.OR P5, PT, R0, 0x1, !P1 ;  /* 0x000000010000780c */ /* 0x000fe40004fa5470 */
[----:B------:R-:W-:Y:S02]  /*5930*/  CS2R R40, SRZ ;  /* 0x0000000000287805 */ /* 0x000fe4000001ff00 */
[----:B------:R-:W-:Y:S02]  /*5940*/  PLOP3.LUT P2, PT, PT, PT, UP1, 0x80, 0x8 ;  /* 0x000000000008781c */ /* 0x000fe40003f4f018 */
[----:B------:R-:W-:Y:S02]  /*5950*/  LEA.HI R34, R31, R31, RZ, 0x1 ;  /* 0x0000001f1f227211 */ /* 0x000fe400078f08ff */
[----:B------:R-:W-:Y:S02]  /*5960*/  LOP3.LUT P4, R72, R60, 0xff, RZ, 0xc0, !PT ;  /* 0x000000ff3c487812 */ /* 0x000fe4000788c0ff */
[----:B------:R-:W-:Y:S02]  /*5970*/  SEL R4, RZ, 0xffffffff, P3 ;  /* 0xffffffffff047807 */ /* 0x000fe40001800000 */
[----:B------:R-:W-:Y:S02]  /*5980*/  P2R R74, PR, RZ, 0x20 ;  /* 0x00000020ff4a7803 */ /* 0x000fe40000000000 */
[----:B------:R-:W-:Y:S03]  /*5990*/  @P5 SHF.L.U32 R0, R45, 0x1f, RZ ;  /* 0x0000001f2d005819 */ /* 0x000fe600000006ff */
[----:B------:R-:W-:Y:S01]  /*59a0*/  @P2 SEL R4, R5, R4, !P4 ;  /* 0x0000000405042207 */ /* 0x000fe20006000000 */
[----:B------:R1:W3:Y:S03]  /*59b0*/  @P5 SYNCS.PHASECHK.TRANS64.TRYWAIT P1, [R2+URZ+0x40], R0 ;  /* 0x00004000020055a7 */ /* 0x0002e600080211ff */
[----:B------:R-:W-:Y:S04]  /*59c0*/  LOP3.LUT R4, R4, 0x1, RZ, 0xc0, !PT ;  /* 0x0000000104047812 */ /* 0x000fe800078ec0ff */
[----:B------:R-:W-:Y:S04]  /*59d0*/  ISETP.NE.U32.AND P2, PT, R4, 0x1, PT ;  /* 0x000000010400780c */ /* 0x000fe80003f45070 */
[----:B------:R-:W-:Y:S01]  /*59e0*/  P2R R76, PR, RZ, 0x4 ;  /* 0x00000004ff4c7803 */ /* 0x000fe20000000000 */
[----:B------:R4:W2:Y:S01]  /*59f0*/  SYNCS.PHASECHK.TRANS64.TRYWAIT P0, [R44+URZ+0xa0], R3 ;  /* 0x0000a0032c0075a7 */ /* 0x0008a200080011ff */
[C---:B-1----:R-:W-:Y:S01]  /*5a00*/  IMAD.SHL.U32 R0, R34.reuse, 0x20, RZ ;  /* 0x0000002022007824 */ /* 0x042fe200078e00ff */
[----:B------:R-:W-:Y:S04]  /*5a10*/  LOP3.LUT R34, R34, 0xffe, RZ, 0xc0, !PT ;  /* 0x00000ffe22227812 */ /* 0x000fe800078ec0ff */
[----:B------:R-:W-:Y:S01]  /*5a20*/  LOP3.LUT R0, R0, 0xffffffc0, RZ, 0xc0, !PT ;  /* 0xffffffc000007812 */ /* 0x000fe200078ec0ff */
[----:B------:R-:W-:Y:S04]  /*5a30*/  IMAD.IADD R34, R31, 0x1, -R34 ;  /* 0x000000011f227824 */ /* 0x000fe800078e0a22 */
[----:B------:R-:W-:Y:S04]  /*5a40*/  IMAD.IADD R0, R32, 0x1, R0 ;  /* 0x0000000120007824 */ /* 0x000fe800078e0200 */
[----:B------:R-:W-:Y:S01]  /*5a50*/  IMAD R34, R34, 0x100000, R0 ;  /* 0x0010000022227824 */ /* 0x000fe200078e0200 */
[----:B---3--:R-:W-:Y:S01]  /*5a60*/  @P5 SEL R47, RZ, 0x1, !P1 ;  /* 0x00000001ff2f5807 */ /* 0x008fe20004800000 */
[----:B----4-:R-:W-:Y:S06]  /*5a70*/  @!P5 BRA `(.L_x_87) ;  /* 0x000000000068d947 */ /* 0x010fec0003800000 */
[----:B------:R-:W-:Y:S01]  /*5a80*/  HFMA2 R43, -RZ, RZ, 0, 0 ;  /* 0x00000000ff2b7431 */ /* 0x000fe200000001ff */
[----:B------:R-:W-:Y:S01]  /*5a90*/  ISETP.NE.AND P1, PT, R47, RZ, PT ;  /* 0x000000ff2f00720c */ /* 0x000fe20003f25270 */
[----:B------:R-:W-:Y:S01]  /*5aa0*/  IMAD.U32 R0, RZ, RZ, UR56 ;  /* 0x00000038ff007e24 */ /* 0x000fe2000f8e00ff */
[----:B------:R-:W-:Y:S11]  /*5ab0*/  BSSY B0, `(.L_x_88) ;  /* 0x0000005000007945 */ /* 0x000ff60003800000 */
[----:B------:R-:W-:Y:S05]  /*5ac0*/  @P1 BRA `(.L_x_89) ;  /* 0x00000000000c1947 */ /* 0x000fea0003800000 */
[----:B------:R-:W-:Y:S04]  /*5ad0*/  SHF.L.U32 R4, R45, 0x1f, RZ ;  /* 0x0000001f2d047819 */ /* 0x000fe800000006ff */
[----:B------:R-:W1:Y:S02]  /*5ae0*/  SYNCS.PHASECHK.TRANS64.TRYWAIT P1, [R2+URZ+0x40], R4 ;  /* 0x00004004020075a7 */ /* 0x000e6400080211ff */
[----:B-1----:R-:W-:Y:S05]  /*5af0*/  @!P1 BRA `(.L_x_90) ;  /* 0x0000001c009c9947 */ /* 0x002fea0003800000 */
.L_x_89:
[----:B------:R-:W-:Y:S05]  /*5b00*/  BSYNC B0 ;  /* 0x0000000000007941 */ /* 0x000fea0003800000 */
.L_x_88:
[----:B------:R-:W-:Y:S01]  /*5b10*/  ISETP.NE.AND P1, PT, R76, RZ, PT ;  /* 0x000000ff4c00720c */ /* 0x000fe20003f25270 */
[----:B------:R-:W-:Y:S01]  /*5b20*/  IMAD.MOV.U32 R42, RZ, RZ, RZ ;  /* 0x000000ffff2a7224 */ /* 0x000fe200078e00ff */
[----:B------:R-:W-:Y:S02]  /*5b30*/  CS2R R40, SRZ ;  /* 0x0000000000287805 */ /* 0x000fe4000001ff00 */
[----:B------:R-:W-:Y:S02]  /*5b40*/  CS2R R50, SRZ ;  /* 0x0000000000327805 */ /* 0x000fe4000001ff00 */
[----:B------:R-:W-:Y:S07]  /*5b50*/  CS2R R48, SRZ ;  /* 0x0000000000307805 */ /* 0x000fee000001ff00 */
[----:B-1----:R-:W-:Y:S01]  /*5b60*/  @P1 IMAD R2, R0, 0x800, R64 ;  /* 0x0000080000021824 */ /* 0x002fe200078e0240 */
[----:B------:R-:W-:Y:S05]  /*5b70*/  @P1 WARPSYNC.ALL ;  /* 0x0000000000001948 */ /* 0x000fea0003800000 */
[----:B------:R-:W-:Y:S01]  /*5b80*/  @P1 LEA R2, R2, UR48, 0x1 ;  /* 0x0000003002021c11 */ /* 0x000fe2000f8e08ff */
[----:B------:R-:W-:Y:S04]  /*5b90*/  UIADD3 UR5, UPT, UPT, UR56, 0x1, URZ ;  /* 0x0000000138057890 */ /* 0x000fe8000fffe0ff */
[----:B------:R1:W3:Y:S01]  /*5ba0*/  @P1 LDSM.16.M88.4 R40, [R2+0x200] ;  /* 0x000200000228183b */ /* 0x0002e20000000200 */
[----:B------:R-:W-:Y:S01]  /*5bb0*/  UISETP.NE.AND UP0, UPT, UR5, 0x3, UPT ;  /* 0x000000030500788c */ /* 0x000fe2000bf05270 */
[----:B------:R-:W-:Y:S03]  /*5bc0*/  @P1 IMAD R0, R69, 0x2, R2 ;  /* 0x0000000245001824 */ /* 0x000fe600078e0202 */
[----:B------:R-:W-:Y:S02]  /*5bd0*/  USEL UR4, URZ, 0x1, UP0 ;  /* 0x00000001ff047887 */ /* 0x000fe40008000000 */
[----:B------:R1:W4:Y:S01]  /*5be0*/  @P1 LDSM.16.M88.4 R48, [R0+0x200] ;  /* 0x000200000030183b */ /* 0x0003220000000200 */
[----:B------:R-:W-:Y:S03]  /*5bf0*/  USEL UR5, UR5, URZ, UP0 ;  /* 0x000000ff05057287 */ /* 0x000fe60008000000 */
[----:B------:R-:W-:Y:S03]  /*5c00*/  LOP3.LUT R45, R45, UR4, RZ, 0x3c, !PT ;  /* 0x000000042d2d7c12 */ /* 0x000fe6000f8e3cff */
[----:B------:R-:W-:Y:S02]  /*5c10*/  IMAD.U32 R46, RZ, RZ, UR5 ;  /* 0x00000005ff2e7e24 */ /* 0x000fe4000f8e00ff */
.L_x_87:
[----:B------:R-:W-:Y:S05]  /*5c20*/  BSYNC B1 ;  /* 0x0000000000017941 */ /* 0x000fea0003800000 */
.L_x_86:
[----:B-1----:R-:W-:Y:S04]  /*5c30*/  SHF.R.U32.HI R0, RZ, 0x15, R34 ;  /* 0x00000015ff007819 */ /* 0x002fe80000011622 */
[----:B------:R-:W-:Y:S01]  /*5c40*/  LOP3.LUT P1, RZ, R0, 0x3, R65, 0x48, !PT ;  /* 0x0000000300ff7812 */ /* 0x000fe20007824841 */
[----:B------:R-:W-:Y:S01]  /*5c50*/  @!UPT UIADD3 URZ, UPT, UPT, URZ, URZ, URZ ;  /* 0x000000fffffff290 */ /* 0x000fe2000fffe0ff */
[----:B--2---:R-:W-:Y:S11]  /*5c60*/  @P0 BRA `(.L_x_91) ;  /* 0x0000000000080947 */ /* 0x004ff60003800000 */
[----:B------:R-:W1:Y:S02]  /*5c70*/  SYNCS.PHASECHK.TRANS64.TRYWAIT P0, [R44+URZ+0xa0], R3 ;  /* 0x0000a0032c0075a7 */ /* 0x000e6400080011ff */
[----:B-1----:R-:W-:Y:S05]  /*5c80*/  @!P0 BRA `(.L_x_92) ;  /* 0x0000001c004c8947 */ /* 0x002fea0003800000 */
.L_x_91:
[----:B------:R-:W-:Y:S05]  /*5c90*/  @!P1 BRA `(.L_x_93) ;  /* 0x0000000000409947 */ /* 0x000fea0003800000 */
[----:B------:R-:W2:Y:S01]  /*5ca0*/  LDCU.64 UR8, c[0x4][0x70] ;  /* 0x01000e00ff0877ac */ /* 0x000ea20008000a00 */
[----:B-1----:R-:W-:Y:S01]  /*5cb0*/  MOV R3, 0x0 ;  /* 0x0000000000037802 */ /* 0x002fe20000000f00 */
[----:B------:R-:W-:Y:S02]  /*5cc0*/  HFMA2 R12, -RZ, RZ, 0, 5.9604644775390625e-08 ;  /* 0x00000001ff0c7431 */ /* 0x000fe400000001ff */
[----:B------:R-:W-:Y:S02]  /*5cd0*/  IMAD.MOV.U32 R8, RZ, RZ, 0x192 ;  /* 0x00000192ff087424 */ /* 0x000fe400078e00ff */
[----:B------:R-:W-:Y:S01]  /*5ce0*/  IMAD.MOV.U32 R13, RZ, RZ, RZ ;  /* 0x000000ffff0d7224 */ /* 0x000fe200078e00ff */
[----:B------:R-:W1:Y:S01]  /*5cf0*/  LDCU.64 UR6, c[0x4][0x78] ;  /* 0x01000f00ff0677ac */ /* 0x000e620008000a00 */
[----:B------:R-:W3:Y:S01]  /*5d00*/  LDC.64 R2, c[0x4][R3] ;  /* 0x0100000003027b82 */ /* 0x000ee20000000a00 */
[----:B------:R-:W5:Y:S01]  /*5d10*/  LDCU.64 UR4, c[0x4][0x10] ;  /* 0x01000200ff0477ac */ /* 0x000f620008000a00 */
[----:B--2---:R-:W-:Y:S01]  /*5d20*/  MOV R5, UR9 ;  /* 0x0000000900057c02 */ /* 0x004fe20008000f00 */
[----:B------:R-:W-:Y:S01]  /*5d30*/  IMAD.U32 R4, RZ, RZ, UR8 ;  /* 0x00000008ff047e24 */ /* 0x000fe2000f8e00ff */
[----:B-1----:R-:W-:Y:S01]  /*5d40*/  MOV R7, UR7 ;  /* 0x0000000700077c02 */ /* 0x002fe20008000f00 */
[----:B------:R-:W-:Y:S01]  /*5d50*/  IMAD.U32 R6, RZ, RZ, UR6 ;  /* 0x00000006ff067e24 */ /* 0x000fe2000f8e00ff */
[----:B-----5:R-:W-:Y:S01]  /*5d60*/  MOV R11, UR5 ;  /* 0x00000005000b7c02 */ /* 0x020fe20008000f00 */
[----:B------:R-:W-:Y:S02]  /*5d70*/  IMAD.U32 R10, RZ, RZ, UR4 ;  /* 0x00000004ff0a7e24 */ /* 0x000fe4000f8e00ff */
[----:B------:R-:W-:Y:S07]  /*5d80*/  LEPC R20, `(.L_x_93) ;  /* 0x000000001014794e */ /* 0x000fee0000000000 */
[----:B---34-:R-:W-:Y:S05]  /*5d90*/  CALL.ABS.NOINC R2 ;  /* 0x0000000002007343 */ /* 0x018fea0003c00000 */
.L_x_93:
[----:B------:R-:W-:Y:S05]  /*5da0*/  WARPSYNC.ALL ;  /* 0x0000000000007948 */ /* 0x000fea0003800000 */
[----:B------:R-:W-:Y:S01]  /*5db0*/  R2UR UR4, R34 ;  /* 0x00000000220472ca */ /* 0x000fe200000e0000 */
[----:B-1-3--:R-:W-:Y:S01]  /*5dc0*/  HADD2.F32 R3, -RZ, R40.H0_H0 ;  /* 0x20000028ff037230 */ /* 0x00afe20000004100 */
[----:B------:R-:W-:Y:S01]  /*5dd0*/  SHF.L.U32 R75, R69, 0x1, RZ ;  /* 0x00000001454b7819 */ /* 0x000fe200000006ff */
[----:B------:R-:W-:Y:S01]  /*5de0*/  HADD2.F32 R20, -RZ, R42.H0_H0 ;  /* 0x2000002aff147230 */ /* 0x000fe20000004100 */
[----:B------:R-:W-:Y:S01]  /*5df0*/  ISETP.NE.AND P0, PT, R70, RZ, PT ;  /* 0x000000ff4600720c */ /* 0x000fe20003f05270 */
[----:B------:R-:W-:Y:S08]  /*5e00*/  BSSY.RECONVERGENT B0, `(.L_x_94) ;  /* 0x000004d000007945 */ /* 0x000ff00003800200 */
[----:B------:R-:W1:Y:S02]  /*5e10*/  LDTM.16dp256bit.x4 R4, tmem[UR4] ;  /* 0x00000004000479ee */ /* 0x000e640008120000 */
[C---:B-1----:R-:W-:Y:S01]  /*5e20*/  FMUL R0, R33.reuse, R4 ;  /* 0x0000000421007220 */ /* 0x042fe20000400000 */
[----:B------:R-:W-:Y:S02]  /*5e30*/  HADD2.F32 R4, -RZ, R40.H1_H1 ;  /* 0x30000028ff047230 */ /* 0x000fe40000004100 */
[----:B------:R-:W-:Y:S01]  /*5e40*/  FMUL R2, R33, R5 ;  /* 0x0000000521027220 */ /* 0x000fe20000400000 */
[--C-:B------:R-:W-:Y:S02]  /*5e50*/  HADD2.F32 R5, -RZ, R41.reuse.H0_H0 ;  /* 0x20000029ff057230 */ /* 0x100fe40000004100 */
[----:B------:R-:W-:Y:S01]  /*5e60*/  FFMA R0, R35, R3, R0 ;  /* 0x0000000323007223 */ /* 0x000fe20000000000 */
[----:B------:R-:W-:Y:S01]  /*5e70*/  FMUL R3, R33, R6 ;  /* 0x0000000621037220 */ /* 0x000fe20000400000 */
[----:B------:R-:W-:Y:S02]  /*5e80*/  HADD2.F32 R6, -RZ, R41.H1_H1 ;  /* 0x30000029ff067230 */ /* 0x000fe40000004100 */
[----:B------:R-:W-:Y:S01]  /*5e90*/  FFMA R2, R35, R4, R2 ;  /* 0x0000000423027223 */ /* 0x000fe20000000002 */
[----:B------:R-:W-:Y:S01]  /*5ea0*/  FMUL R7, R33, R7 ;  /* 0x0000000721077220 */ /* 0x000fe20000400000 */
[----:B------:R-:W-:Y:S01]  /*5eb0*/  FFMA R3, R35, R5, R3 ;  /* 0x0000000523037223 */ /* 0x000fe20000000003 */
[C---:B------:R-:W-:Y:S01]  /*5ec0*/  FMUL R4, R33.reuse, R8 ;  /* 0x0000000821047220 */ /* 0x040fe20000400000 */
[----:B------:R-:W-:Y:S01]  /*5ed0*/  FMUL R5, R33, R9 ;  /* 0x0000000921057220 */ /* 0x000fe20000400000 */
[----:B------:R-:W-:Y:S01]  /*5ee0*/  F2FP.F16.F32.PACK_AB R36, R2, R0 ;  /* 0x000000000224723e */ /* 0x000fe200000000ff */
[C---:B------:R-:W-:Y:S01]  /*5ef0*/  FFMA R7, R35.reuse, R6, R7 ;  /* 0x0000000623077223 */ /* 0x040fe20000000007 */
[----:B------:R-:W-:Y:S02]  /*5f00*/  HADD2.F32 R0, -RZ, R42.H1_H1 ;  /* 0x3000002aff007230 */ /* 0x000fe40000004100 */
[----:B------:R-:W-:Y:S01]  /*5f10*/  FFMA R4, R35, R20, R4 ;  /* 0x0000001423047223 */ /* 0x000fe20000000004 */
[--C-:B------:R-:W-:Y:S02]  /*5f20*/  HADD2.F32 R2, -RZ, R43.reuse.H0_H0 ;  /* 0x2000002bff027230 */ /* 0x100fe40000004100 */
[----:B------:R-:W-:Y:S01]  /*5f30*/  FMUL R6, R33, R10 ;  /* 0x0000000a21067220 */ /* 0x000fe20000400000 */
[----:B------:R-:W-:Y:S01]  /*5f40*/  F2FP.F16.F32.PACK_AB R37, R7, R3 ;  /* 0x000000030725723e */ /* 0x000fe200000000ff */
[----:B------:R-:W-:Y:S02]  /*5f50*/  HADD2.F32 R3, -RZ, R43.H1_H1 ;  /* 0x3000002bff037230 */ /* 0x000fe40000004100 */
[----:B------:R-:W-:Y:S01]  /*5f60*/  FFMA R5, R35, R0, R5 ;  /* 0x0000000023057223 */ /* 0x000fe20000000005 */
[C---:B------:R-:W-:Y:S01]  /*5f70*/  FMUL R11, R33.reuse, R11 ;  /* 0x0000000b210b7220 */ /* 0x040fe20000400000 */
[--C-:B----4-:R-:W-:Y:S02]  /*5f80*/  HADD2.F32 R7, -RZ, R48.reuse.H0_H0 ;  /* 0x20000030ff077230 */ /* 0x110fe40000004100 */
[C---:B------:R-:W-:Y:S01]  /*5f90*/  FMUL R8, R33.reuse, R12 ;  /* 0x0000000c21087220 */ /* 0x040fe20000400000 */
[----:B------:R-:W-:Y:S02]  /*5fa0*/  HADD2.F32 R0, -RZ, R48.H1_H1 ;  /* 0x30000030ff007230 */ /* 0x000fe40000004100 */
[----:B------:R-:W-:Y:S01]  /*5fb0*/  FMUL R9, R33, R13 ;  /* 0x0000000d21097220 */ /* 0x000fe20000400000 */
[C---:B------:R-:W-:Y:S01]  /*5fc0*/  FFMA R6, R35.reuse, R2, R6 ;  /* 0x0000000223067223 */ /* 0x040fe20000000006 */
[C---:B------:R-:W-:Y:S01]  /*5fd0*/  FFMA R11, R35.reuse, R3, R11 ;  /* 0x00000003230b7223 */ /* 0x040fe2000000000b */
[C---:B------:R-:W-:Y:S01]  /*5fe0*/  FFMA R8, R35.reuse, R7, R8 ;  /* 0x0000000723087223 */ /* 0x040fe20000000008 */
[----:B------:R-:W-:Y:S01]  /*5ff0*/  FFMA R9, R35, R0, R9 ;  /* 0x0000000023097223 */ /* 0x000fe20000000009 */
[--C-:B------:R-:W-:Y:S02]  /*6000*/  HADD2.F32 R2, -RZ, R49.reuse.H0_H0 ;  /* 0x20000031ff027230 */ /* 0x100fe40000004100 */
[C---:B------:R-:W-:Y:S01]  /*6010*/  FMUL R10, R33.reuse, R14 ;  /* 0x0000000e210a7220 */ /* 0x040fe20000400000 */
[----:B------:R-:W-:Y:S02]  /*6020*/  HADD2.F32 R0, -RZ, R49.H1_H1 ;  /* 0x30000031ff007230 */ /* 0x000fe40000004100 */
[----:B------:R-:W-:Y:S01]  /*6030*/  FMUL R15, R33, R15 ;  /* 0x0000000f210f7220 */ /* 0x000fe20000400000 */
[----:B------:R-:W-:Y:S01]  /*6040*/  F2FP.F16.F32.PACK_AB R38, R5, R4 ;  /* 0x000000040526723e */ /* 0x000fe200000000ff */
[----:B------:R-:W-:Y:S01]  /*6050*/  FFMA R10, R35, R2, R10 ;  /* 0x00000002230a7223 */ /* 0x000fe2000000000a */
[----:B------:R-:W-:Y:S01]  /*6060*/  FMUL R12, R33, R16 ;  /* 0x00000010210c7220 */ /* 0x000fe20000400000 */
[----:B------:R-:W-:Y:S01]  /*6070*/  FFMA R15, R35, R0, R15 ;  /* 0x00000000230f7223 */ /* 0x000fe2000000000f */
[--C-:B------:R-:W-:Y:S01]  /*6080*/  HADD2.F32 R0, -RZ, R50.reuse.H0_H0 ;  /* 0x20000032ff007230 */ /* 0x100fe20000004100 */
[----:B------:R-:W-:Y:S01]  /*6090*/  MOV R5, UR56 ;  /* 0x0000003800057c02 */ /* 0x000fe20008000f00 */
[----:B------:R-:W-:Y:S02]  /*60a0*/  HADD2.F32 R2, -RZ, R50.H1_H1 ;  /* 0x30000032ff027230 */ /* 0x000fe40000004100 */
[C---:B------:R-:W-:Y:S01]  /*60b0*/  FMUL R13, R33.reuse, R17 ;  /* 0x00000011210d7220 */ /* 0x040fe20000400000 */
[--C-:B------:R-:W-:Y:S02]  /*60c0*/  HADD2.F32 R3, -RZ, R51.reuse.H0_H0 ;  /* 0x20000033ff037230 */ /* 0x100fe40000004100 */
[C---:B------:R-:W-:Y:S01]  /*60d0*/  FMUL R14, R33.reuse, R18 ;  /* 0x00000012210e7220 */ /* 0x040fe20000400000 */
[----:B------:R-:W-:Y:S02]  /*60e0*/  HADD2.F32 R4, -RZ, R51.H1_H1 ;  /* 0x30000033ff047230 */ /* 0x000fe40000004100 */
[----:B------:R-:W-:Y:S01]  /*60f0*/  FMUL R19, R33, R19 ;  /* 0x0000001321137220 */ /* 0x000fe20000400000 */
[----:B------:R-:W-:Y:S01]  /*6100*/  FFMA R12, R35, R0, R12 ;  /* 0x00000000230c7223 */ /* 0x000fe2000000000c */
[----:B------:R-:W-:Y:S01]  /*6110*/  LEA R5, R5, R64, 0xb ;  /* 0x0000004005057211 */ /* 0x000fe200078e58ff */
[C---:B------:R-:W-:Y:S01]  /*6120*/  FFMA R13, R35.reuse, R2, R13 ;  /* 0x00000002230d7223 */ /* 0x040fe2000000000d */
[C---:B------:R-:W-:Y:S01]  /*6130*/  FFMA R14, R35.reuse, R3, R14 ;  /* 0x00000003230e7223 */ /* 0x040fe2000000000e */
[----:B------:R-:W-:Y:S01]  /*6140*/  FFMA R19, R35, R4, R19 ;  /* 0x0000000423137223 */ /* 0x000fe20000000013 */
[----:B------:R-:W-:Y:S02]  /*6150*/  F2FP.F16.F32.PACK_AB R39, R11, R6 ;  /* 0x000000060b27723e */ /* 0x000fe400000000ff */
[----:B------:R-:W-:Y:S02]  /*6160*/  LEA R5, R5, UR48, 0x1 ;  /* 0x0000003005057c11 */ /* 0x000fe4000f8e08ff */
[----:B------:R-:W-:Y:S02]  /*6170*/  F2FP.F16.F32.PACK_AB R8, R9, R8 ;  /* 0x000000080908723e */ /* 0x000fe400000000ff */
[----:B------:R-:W-:Y:S01]  /*6180*/  F2FP.F16.F32.PACK_AB R9, R15, R10 ;  /* 0x0000000a0f09723e */ /* 0x000fe200000000ff */
[----:B------:R1:W-:Y:S01]  /*6190*/  STSM.16.M88.4 [R5+0x200], R36 ;  /* 0x0002002405007844 */ /* 0x0003e20000000200 */
[----:B------:R-:W-:Y:S02]  /*61a0*/  F2FP.F16.F32.PACK_AB R10, R13, R12 ;  /* 0x0000000c0d0a723e */ /* 0x000fe400000000ff */
[----:B------:R-:W-:Y:S02]  /*61b0*/  F2FP.F16.F32.PACK_AB R11, R19, R14 ;  /* 0x0000000e130b723e */ /* 0x000fe400000000ff */
[----:B------:R-:W-:Y:S05]  /*61c0*/  IADD3 R0, PT, PT, R75, 0x200, R5 ;  /* 0x000002004b007810 */ /* 0x000fea0007ffe005 */
[----:B------:R1:W-:Y:S01]  /*61d0*/  STSM.16.M88.4 [R0], R8 ;  /* 0x0000000800007844 */ /* 0x0003e20000000200 */
[----:B------:R-:W-:Y:S01]  /*61e0*/  @!PT LDS RZ, [RZ] ;  /* 0x00000000fffff984 */ /* 0x000fe20000000800 */
[----:B------:R-:W-:Y:S01]  /*61f0*/  @!PT LDS RZ, [RZ] ;  /* 0x00000000fffff984 */ /* 0x000fe20000000800 */
[----:B------:R-:W-:Y:S01]  /*6200*/  @!PT LDS RZ, [RZ] ;  /* 0x00000000fffff984 */ /* 0x000fe20000000800 */
[----:B------:R-:W-:Y:S01]  /*6210*/  @!PT LDS RZ, [RZ] ;  /* 0x00000000fffff984 */ /* 0x000fe20000000800 */
[----:B------:R2:W-:Y:S07]  /*6220*/  MEMBAR.ALL.CTA ;  /* 0x0000000000007992 */ /* 0x0005ee0000008000 */
[----:B--2---:R-:W2:Y:S02]  /*6230*/  FENCE.VIEW.ASYNC.S ;  /* 0x00000000000073c6 */ /* 0x004ea40000000000 */
[----:B--2---:R-:W-:Y:S06]  /*6240*/  BAR.SYNC.DEFER_BLOCKING 0x1, 0x80 ;  /* 0x0042000000007b1d */ /* 0x004fec0000010000 */
[----:B------:R-:W-:Y:S05]  /*6250*/  @P0 BRA `(.L_x_95) ;  /* 0x00000000001c0947 */ /* 0x000fea0003800000 */
[----:B------:R-:W-:Y:S02]  /*6260*/  UIADD3 UR6, UP0, UPT, UR54, 0x680, URZ ;  /* 0x0000068036067890 */ /* 0x000fe4000ff1e0ff */
[----:B------:R-:W-:Y:S02]  /*6270*/  ULEA UR4, UR56, UR48, 0xc ;  /* 0x0000003038047291 */ /* 0x000fe4000f8e60ff */
[----:B------:R-:W-:Y:S02]  /*6280*/  UIADD3.X UR7, UPT, UPT, URZ, UR55, URZ, UP0, !UPT ;  /* 0x00000037ff077290 */ /* 0x000fe400087fe4ff */
[----:B------:R-:W-:Y:S01]  /*6290*/  UIADD3 UR40, UPT, UPT, UR4, 0x200, URZ ;  /* 0x0000020004287890 */ /* 0x000fe2000fffe0ff */
[----:B------:R-:W-:Y:S08]  /*62a0*/  UMOV UR43, UR36 ;  /* 0x00000024002b7c82 */ /* 0x000ff00008000000 */
[----:B------:R2:W-:Y:S02]  /*62b0*/  UTMASTG.3D [UR40], [UR6] ;  /* 0x00000028060073b5 */ /* 0x0005e40008010000 */
[----:B--2---:R0:W-:Y:S02]  /*62c0*/  UTMACMDFLUSH ;  /* 0x00000000000079b7 */ /* 0x0041e40000000000 */
.L_x_95:
[----:B------:R-:W-:Y:S05]  /*62d0*/  BSYNC.RECONVERGENT B0 ;  /* 0x0000000000007941 */ /* 0x000fea0003800200 */
.L_x_94:
[----:B------:R-:W-:Y:S01]  /*62e0*/  UIADD3 UR40, UPT, UPT, UR56, 0x1, URZ ;  /* 0x0000000138287890 */ /* 0x000fe2000fffe0ff */
[----:B------:R-:W-:Y:S03]  /*62f0*/  BSSY.RECONVERGENT B0, `(.L_x_96) ;  /* 0x0000005000007945 */ /* 0x000fe60003800200 */
[----:B------:R-:W-:Y:S04]  /*6300*/  UISETP.NE.AND UP0, UPT, UR40, 0x3, UPT ;  /* 0x000000032800788c */ /* 0x000fe8000bf05270 */
[----:B------:R-:W-:Y:S01]  /*6310*/  USEL UR43, UR40, URZ, UP0 ;  /* 0x000000ff282b7287 */ /* 0x000fe20008000000 */
[----:B------:R-:W-:Y:S11]  /*6320*/  @P0 BRA `(.L_x_97) ;  /* 0x0000000000040947 */ /* 0x000ff60003800000 */
[----:B------:R-:W-:Y:S04]  /*6330*/  DEPBAR.LE SB0, 0x1 ;  /* 0x000080400000791a */ /* 0x000fe80000000000 */
.L_x_97:
[----:B------:R-:W-:Y:S05]  /*6340*/  BSYNC.RECONVERGENT B0 ;  /* 0x0000000000007941 */ /* 0x000fea0003800200 */
.L_x_96:
[----:B------:R-:W-:Y:S01]  /*6350*/  BAR.SYNC.DEFER_BLOCKING 0x1, 0x80 ;  /* 0x0042000000007b1d */ /* 0x000fe20000010000 */
[----:B------:R-:W-:Y:S01]  /*6360*/  ISETP.NE.AND P1, PT, R74, RZ, PT ;  /* 0x000000ff4a00720c */ /* 0x000fe20003f25270 */
[----:B------:R-:W-:Y:S01]  /*6370*/  UISETP.NE.AND UP0, UPT, UR50, URZ, UPT ;  /* 0x000000ff3200728c */ /* 0x000fe2000bf05270 */
[----:B------:R-:W-:Y:S11]  /*6380*/  LEA R2, R46, UR48, 0x3 ;  /* 0x000000302e027c11 */ /* 0x000ff6000f8e18ff */
[----:B------:R-:W-:Y:S01]  /*6390*/  @P1 SHF.L.U32 R3, R45, 0x1f, RZ ;  /* 0x0000001f2d031819 */ /* 0x000fe200000006ff */
[----:B------:R-:W-:Y:S06]  /*63a0*/  BRA.U !UP0, `(.L_x_98) ;  /* 0x0000000108247547 */ /* 0x000fec000b800000 */
[----:B------:R-:W-:Y:S01]  /*63b0*/  IMAD.U32 R4, RZ, RZ, UR49 ;  /* 0x00000031ff047e24 */ /* 0x000fe2000f8e00ff */
[----:B-1----:R-:W-:Y:S01]  /*63c0*/  MOV R0, UR37 ;  /* 0x0000002500007c02 */ /* 0x002fe20008000f00 */
[----:B------:R-:W-:Y:S03]  /*63d0*/  UIADD3 UR49, UPT, UPT, UR49, 0x1, URZ ;  /* 0x0000000131317890 */ /* 0x000fe6000fffe0ff */
[----:B------:R-:W-:Y:S01]  /*63e0*/  @P1 LEA R4, R4, UR48, 0x3 ;  /* 0x0000003004041c11 */ /* 0x000fe2000f8e18ff */
[----:B------:R-:W-:Y:S04]  /*63f0*/  UISETP.NE.AND UP0, UPT, UR49, 0x3, UPT ;  /* 0x000000033100788c */ /* 0x000fe8000bf05270 */
[----:B------:R-:W-:Y:S01]  /*6400*/  @P1 VIADD R4, R4, 0x58 ;  /* 0x0000005804041836 */ /* 0x000fe20000000000 */
[----:B------:R-:W-:Y:S04]  /*6410*/  USEL UR49, UR49, URZ, UP0 ;  /* 0x000000ff31317287 */ /* 0x000fe80008000000 */
[----:B------:R-:W-:Y:S04]  /*6420*/  @P1 PRMT R0, R0, 0x654, R4 ;  /* 0x0000065400001816 */ /* 0x000fe80000000004 */
[----:B------:R2:W-:Y:S04]  /*6430*/  @P1 SYNCS.ARRIVE.TRANS64.RED.A1T0 RZ, [R0+URZ], RZ ;  /* 0x000000ff00ff19a7 */ /* 0x0005e800081004ff */
.L_x_98:
[----:B------:R-:W3:Y:S01]  /*6440*/  @P1 SYNCS.PHASECHK.TRANS64.TRYWAIT P0, [R2+URZ+0x40], R3 ;  /* 0x00004003020015a7 */ /* 0x000ee200080011ff */
[----:B------:R-:W-:Y:S01]  /*6450*/  BSSY B1, `(.L_x_99) ;  /* 0x0000013000017945 */ /* 0x000fe20003800000 */
[----:B---3--:R-:W-:Y:S03]  /*6460*/  @P1 SEL R47, RZ, 0x1, !P0 ;  /* 0x00000001ff2f1807 */ /* 0x008fe60004000000 */
[----:B------:R-:W-:Y:S05]  /*6470*/  @!P1 BRA `(.L_x_100) ;  /* 0x0000000000409947 */ /* 0x000fea0003800000 */
[----:B------:R-:W-:Y:S01]  /*6480*/  ISETP.NE.AND P1, PT, R76, RZ, PT ;  /* 0x000000ff4c00720c */ /* 0x000fe20003f25270 */
[----:B------:R-:W-:Y:S01]  /*6490*/  BSSY B0, `(.L_x_101) ;  /* 0x0000009000007945 */ /* 0x000fe20003800000 */
[----:B------:R-:W-:Y:S11]  /*64a0*/  ISETP.NE.AND P0, PT, R47, RZ, PT ;  /* 0x000000ff2f00720c */ /* 0x000ff60003f05270 */
[----:B------:R-:W-:Y:S05]  /*64b0*/  @P1 IMAD R3, R46, 0x800, R64 ;  /* 0x000008002e031824 */ /* 0x000fea00078e0240 */
[----:B------:R-:W-:Y:S05]  /*64c0*/  @P1 LEA R3, R3, UR48, 0x1 ;  /* 0x0000003003031c11 */ /* 0x000fea000f8e08ff */
[----:B-12---:R-:W-:Y:S01]  /*64d0*/  @P1 IMAD.IADD R0, R75, 0x1, R3 ;  /* 0x000000014b001824 */ /* 0x006fe200078e0203 */
[----:B------:R-:W-:Y:S06]  /*64e0*/  @P0 BRA `(.L_x_102) ;  /* 0x00000000000c0947 */ /* 0x000fec0003800000 */
[----:B------:R-:W-:Y:S04]  /*64f0*/  SHF.L.U32 R45, R45, 0x1f, RZ ;  /* 0x0000001f2d2d7819 */ /* 0x000fe800000006ff */
[----:B------:R-:W1:Y:S02]  /*6500*/  SYNCS.PHASECHK.TRANS64.TRYWAIT P0, [R2+URZ+0x40], R45 ;  /* 0x0000402d020075a7 */ /* 0x000e6400080011ff */
[----:B-1----:R-:W-:Y:S05]  /*6510*/  @!P0 BRA `(.L_x_103) ;  /* 0x00000014003c8947 */ /* 0x002fea0003800000 */
.L_x_102:
[----:B------:R-:W-:Y:S05]  /*6520*/  BSYNC B0 ;  /* 0x0000000000007941 */ /* 0x000fea0003800000 */
.L_x_101:
[----:B------:R-:W-:Y:S11]  /*6530*/  ISETP.NE.AND P0, PT, R76, RZ, PT ;  /* 0x000000ff4c00720c */ /* 0x000ff60003f05270 */
[----:B------:R-:W-:Y:S02]  /*6540*/  @!UPT UIADD3 URZ, UPT, UPT, URZ, URZ, URZ ;  /* 0x000000fffffff290 */ /* 0x000fe4000fffe0ff */
[----:B------:R-:W-:Y:S05]  /*6550*/  @P0 WARPSYNC.ALL ;  /* 0x0000000000000948 */ /* 0x000fea0003800000 */
[----:B------:R3:W4:Y:S04]  /*6560*/  @P0 LDSM.16.M88.4 R40, [R3+0x200] ;  /* 0x000200000328083b */ /* 0x0007280000000200 */
[----:B------:R3:W2:Y:S02]  /*6570*/  @P0 LDSM.16.M88.4 R48, [R0+0x200] ;  /* 0x000200000030083b */ /* 0x0006a40000000200 */
.L_x_100:
[----:B------:R-:W-:Y:S05]  /*6580*/  BSYNC B1 ;  /* 0x0000000000017941 */ /* 0x000fea0003800000 */
.L_x_99:
[----:B-123--:R-:W-:Y:S05]  /*6590*/  VIADD R0, R34, 0x20 ;  /* 0x0000002022007836 */ /* 0x00efea0000000000 */
[----:B------:R-:W-:Y:S04]  /*65a0*/  SHF.R.U32.HI R0, RZ, 0x15, R0 ;  /* 0x00000015ff007819 */ /* 0x000fe80000011600 */
[----:B------:R-:W-:Y:S11]  /*65b0*/  LOP3.LUT P0, RZ, R0, 0x3, R65, 0x48, !PT ;  /* 0x0000000300ff7812 */ /* 0x000ff60007804841 */
[----:B------:R-:W-:Y:S02]  /*65c0*/  @!UPT UIADD3 URZ, UPT, UPT, URZ, URZ, URZ ;  /* 0x000000fffffff290 */ /* 0x000fe4000fffe0ff */
[----:B------:R-:W-:Y:S05]  /*65d0*/  @!P0 BRA `(.L_x_104) ;  /* 0x0000000000408947 */ /* 0x000fea0003800000 */
[----:B------:R-:W1:Y:S01]  /*65e0*/  LDCU.64 UR8, c[0x4][0x70] ;  /* 0x01000e00ff0877ac */ /* 0x000e620008000a00 */
[----:B------:R-:W-:Y:S01]  /*65f0*/  MOV R3, 0x0 ;  /* 0x0000000000037802 */ /* 0x000fe20000000f00 */
[----:B------:R-:W-:Y:S02]  /*6600*/  HFMA2 R12, -RZ, RZ, 0, 5.9604644775390625e-08 ;  /* 0x00000001ff0c7431 */ /* 0x000fe400000001ff */
[----:B------:R-:W-:Y:S02]  /*6610*/  IMAD.MOV.U32 R8, RZ, RZ, 0x192 ;  /* 0x00000192ff087424 */ /* 0x000fe400078e00ff */
[----:B------:R-:W-:Y:S01]  /*6620*/  IMAD.MOV.U32 R13, RZ, RZ, RZ ;  /* 0x000000ffff0d7224 */ /* 0x000fe200078e00ff */
[----:B------:R-:W2:Y:S01]  /*6630*/  LDCU.64 UR6, c[0x4][0x78] ;  /* 0x01000f00ff0677ac */ /* 0x000ea20008000a00 */
[----:B------:R-:W3:Y:S01]  /*6640*/  LDC.64 R2, c[0x4][R3] ;  /* 0x0100000003027b82 */ /* 0x000ee20000000a00 */
[----:B------:R-:W5:Y:S01]  /*6650*/  LDCU.64 UR4, c[0x4][0x10] ;  /* 0x01000200ff0477ac */ /* 0x000f620008000a00 */
[----:B-1----:R-:W-:Y:S01]  /*6660*/  MOV R5, UR9 ;  /* 0x0000000900057c02 */ /* 0x002fe20008000f00 */
[----:B------:R-:W-:Y:S01]  /*6670*/  IMAD.U32 R4, RZ, RZ, UR8 ;  /* 0x00000008ff047e24 */ /* 0x000fe2000f8e00ff */
[----:B--2---:R-:W-:Y:S01]  /*6680*/  MOV R7, UR7 ;  /* 0x0000000700077c02 */ /* 0x004fe20008000f00 */
[----:B------:R-:W-:Y:S01]  /*6690*/  IMAD.U32 R6, RZ, RZ, UR6 ;  /* 0x00000006ff067e24 */ /* 0x000fe2000f8e00ff */
[----:B-----5:R-:W-:Y:S01]  /*66a0*/  MOV R11, UR5 ;  /* 0x00000005000b7c02 */ /* 0x020fe20008000f00 */
[----:B------:R-:W-:Y:S02]  /*66b0*/  IMAD.U32 R10, RZ, RZ, UR4 ;  /* 0x00000004ff0a7e24 */ /* 0x000fe4000f8e00ff */
[----:B------:R-:W-:Y:S07]  /*66c0*/  LEPC R20, `(.L_x_104) ;  /* 0x000000001014794e */ /* 0x000fee0000000000 */
[----:B---34-:R-:W-:Y:S05]  /*66d0*/  CALL.ABS.NOINC R2 ;  /* 0x0000000002007343 */ /* 0x018fea0003c00000 */
.L_x_104:
[----:B------:R-:W-:Y:S01]  /*66e0*/  ISETP.NE.AND P0, PT, R70, RZ, PT ;  /* 0x000000ff4600720c */ /* 0x000fe20003f05270 */
[----:B------:R-:W-:Y:S05]  /*66f0*/  WARPSYNC.ALL ;  /* 0x0000000000007948 */ /* 0x000fea0003800000 */
[----:B------:R-:W-:Y:S01]  /*6700*/  R2UR UR4, R34 ;  /* 0x00000000220472ca */ /* 0x000fe200000e0000 */
[--C-:B----4-:R-:W-:Y:S01]  /*6710*/  HADD2.F32 R20, -RZ, R40.reuse.H0_H0 ;  /* 0x20000028ff147230 */ /* 0x110fe20000004100 */
[----:B------:R-:W-:Y:S01]  /*6720*/  R2UR UR5, R44 ;  /* 0x000000002c0572ca */ /* 0x000fe200000e0000 */
[----:B------:R-:W-:Y:S01]  /*6730*/  HADD2.F32 R21, -RZ, R40.H1_H1 ;  /* 0x30000028ff157230 */ /* 0x000fe20000004100 */
[----:B------:R-:W-:Y:S01]  /*6740*/  BSSY.RECONVERGENT B0, `(.L_x_105) ;  /* 0x0000053000007945 */ /* 0x000fe20003800200 */
[--C-:B------:R-:W-:Y:S02]  /*6750*/  HADD2.F32 R34, -RZ, R41.reuse.H0_H0 ;  /* 0x20000029ff227230 */ /* 0x100fe40000004100 */
[----:B------:R-:W-:Y:S02]  /*6760*/  HADD2.F32 R36, -RZ, R41.H1_H1 ;  /* 0x30000029ff247230 */ /* 0x000fe40000004100 */
[--C-:B------:R-:W-:Y:S02]  /*6770*/  HADD2.F32 R37, -RZ, R42.reuse.H0_H0 ;  /* 0x2000002aff257230 */ /* 0x100fe40000004100 */
[----:B------:R-:W-:Y:S02]  /*6780*/  HADD2.F32 R38, -RZ, R42.H1_H1 ;  /* 0x3000002aff267230 */ /* 0x000fe40000004100 */
[----:B------:R-:W1:Y:S01]  /*6790*/  LDTM.16dp256bit.x4 R4, tmem[UR4+0x20] ;  /* 0x00002004000479ee */ /* 0x000e620008120000 */
[----:B------:R-:W-:Y:S01]  /*67a0*/  NOP ;  /* 0x0000000000007918 */ /* 0x000fe20000000000 */
[----:B------:R-:W-:Y:S01]  /*67b0*/  UIADD3 UR5, UPT, UPT, UR5, 0xc0, URZ ;  /* 0x000000c005057890 */ /* 0x000fe2000fffe0ff */
[--C-:B------:R-:W-:Y:S02]  /*67c0*/  HADD2.F32 R39, -RZ, R43.reuse.H0_H0 ;  /* 0x2000002bff277230 */ /* 0x100fe40000004100 */
[----:B------:R-:W-:Y:S01]  /*67d0*/  HADD2.F32 R40, -RZ, R43.H1_H1 ;  /* 0x3000002bff287230 */ /* 0x000fe20000004100 */
[----:B------:R-:W-:Y:S01]  /*67e0*/  UPRMT UR5, UR37, 0x654, UR5 ;  /* 0x0000065425057896 */ /* 0x000fe20008000005 */
[--C-:B------:R-:W-:Y:S02]  /*67f0*/  HADD2.F32 R41, -RZ, R48.reuse.H0_H0 ;  /* 0x20000030ff297230 */ /* 0x100fe40000004100 */
[----:B------:R-:W-:Y:S02]  /*6800*/  HADD2.F32 R42, -RZ, R48.H1_H1 ;  /* 0x30000030ff2a7230 */ /* 0x000fe40000004100 */
[--C-:B------:R-:W-:Y:S02]  /*6810*/  HADD2.F32 R43, -RZ, R49.reuse.H0_H0 ;  /* 0x20000031ff2b7230 */ /* 0x100fe40000004100 */
[----:B------:R-:W-:Y:S02]  /*6820*/  HADD2.F32 R44, -RZ, R49.H1_H1 ;  /* 0x30000031ff2c7230 */ /* 0x000fe40000004100 */
[----:B-1----:R-:W-:Y:S01]  /*6830*/  SYNCS.ARRIVE.TRANS64.RED.A1T0 RZ, [UR5], RZ ;  /* 0x000000ffffff79a7 */ /* 0x002fe20008100405 */
[--C-:B------:R-:W-:Y:S02]  /*6840*/  HADD2.F32 R45, -RZ, R50.reuse.H0_H0 ;  /* 0x20000032ff2d7230 */ /* 0x100fe40000004100 */
[----:B------:R-:W-:Y:S02]  /*6850*/  HADD2.F32 R46, -RZ, R50.H1_H1 ;  /* 0x30000032ff2e7230 */ /* 0x000fe40000004100 */
[--C-:B------:R-:W-:Y:S02]  /*6860*/  HADD2.F32 R47, -RZ, R51.reuse.H0_H0 ;  /* 0x20000033ff2f7230 */ /* 0x100fe40000004100 */
[----:B------:R-:W-:Y:S02]  /*6870*/  HADD2.F32 R48, -RZ, R51.H1_H1 ;  /* 0x30000033ff307230 */ /* 0x000fe40000004100 */
[C---:B------:R-:W-:Y:S01]  /*6880*/  FMUL R4, R33.reuse, R4 ;  /* 0x0000000421047220 */ /* 0x040fe20000400000 */
[C---:B------:R-:W-:Y:S01]  /*6890*/  FMUL R5, R33.reuse, R5 ;  /* 0x0000000521057220 */ /* 0x040fe20000400000 */
[C---:B------:R-:W-:Y:S01]  /*68a0*/  FMUL R6, R33.reuse, R6 ;  /* 0x0000000621067220 */ /* 0x040fe20000400000 */
[----:B------:R-:W-:Y:S01]  /*68b0*/  FMUL R7, R33, R7 ;  /* 0x0000000721077220 */ /* 0x000fe20000400000 */
[C---:B------:R-:W-:Y:S01]  /*68c0*/  FFMA R4, R35.reuse, R20, R4 ;  /* 0x0000001423047223 */ /* 0x040fe20000000004 */
[C---:B------:R-:W-:Y:S01]  /*68d0*/  FFMA R5, R35.reuse, R21, R5 ;  /* 0x0000001523057223 */ /* 0x040fe20000000005 */
[C---:B------:R-:W-:Y:S01]  /*68e0*/  FFMA R6, R35.reuse, R34, R6 ;  /* 0x0000002223067223 */ /* 0x040fe20000000006 */
[----:B------:R-:W-:Y:S01]  /*68f0*/  FFMA R7, R35, R36, R7 ;  /* 0x0000002423077223 */ /* 0x000fe20000000007 */
[C---:B------:R-:W-:Y:S01]  /*6900*/  FMUL R8, R33.reuse, R8 ;  /* 0x0000000821087220 */ /* 0x040fe20000400000 */
[----:B------:R-:W-:Y:S01]  /*6910*/  FMUL R9, R33, R9 ;  /* 0x0000000921097220 */ /* 0x000fe20000400000 */
[----:B------:R-:W-:Y:S01]  /*6920*/  F2FP.F16.F32.PACK_AB R4, R5, R4 ;  /* 0x000000040504723e */ /* 0x000fe200000000ff */
[----:B------:R-:W-:Y:S01]  /*6930*/  FMUL R10, R33, R10 ;  /* 0x0000000a210a7220 */ /* 0x000fe20000400000 */
[----:B------:R-:W-:Y:S01]  /*6940*/  F2FP.F16.F32.PACK_AB R5, R7, R6 ;  /* 0x000000060705723e */ /* 0x000fe200000000ff */
[C---:B------:R-:W-:Y:S01]  /*6950*/  FFMA R8, R35.reuse, R37, R8 ;  /* 0x0000002523087223 */ /* 0x040fe20000000008 */
[----:B------:R-:W-:Y:S01]  /*6960*/  FFMA R9, R35, R38, R9 ;  /* 0x0000002623097223 */ /* 0x000fe20000000009 */
[C---:B------:R-:W-:Y:S01]  /*6970*/  FMUL R11, R33.reuse, R11 ;  /* 0x0000000b210b7220 */ /* 0x040fe20000400000 */
[C---:B------:R-:W-:Y:S01]  /*6980*/  FMUL R0, R33.reuse, R12 ;  /* 0x0000000c21007220 */ /* 0x040fe20000400000 */
[----:B------:R-:W-:Y:S01]  /*6990*/  FMUL R2, R33, R13 ;  /* 0x0000000d21027220 */ /* 0x000fe20000400000 */
[----:B------:R-:W-:Y:S01]  /*69a0*/  FFMA R10, R35, R39, R10 ;  /* 0x00000027230a7223 */ /* 0x000fe2000000000a */
[----:B------:R-:W-:Y:S01]  /*69b0*/  FMUL R3, R33, R14 ;  /* 0x0000000e21037220 */ /* 0x000fe20000400000 */
[----:B------:R-:W-:Y:S01]  /*69c0*/  F2FP.F16.F32.PACK_AB R6, R9, R8 ;  /* 0x000000080906723e */ /* 0x000fe200000000ff */
[----:B------:R-:W-:Y:S01]  /*69d0*/  FFMA R11, R35, R40, R11 ;  /* 0x00000028230b7223 */ /* 0x000fe2000000000b */
[C---:B------:R-:W-:Y:S01]  /*69e0*/  FMUL R15, R33.reuse, R15 ;  /* 0x0000000f210f7220 */ /* 0x040fe20000400000 */
[----:B------:R-:W-:Y:S01]  /*69f0*/  FMUL R12, R33, R16 ;  /* 0x00000010210c7220 */ /* 0x000fe20000400000 */
[----:B------:R-:W-:Y:S01]  /*6a00*/  FFMA R0, R35, R41, R0 ;  /* 0x0000002923007223 */ /* 0x000fe20000000000 */
[----:B------:R-:W-:Y:S01]  /*6a10*/  MOV R8, UR43 ;  /* 0x0000002b00087c02 */ /* 0x000fe20008000f00 */
[----:B------:R-:W-:Y:S01]  /*6a20*/  FMUL R13, R33, R17 ;  /* 0x00000011210d7220 */ /* 0x000fe20000400000 */
[----:B------:R-:W-:Y:S01]  /*6a30*/  FFMA R2, R35, R42, R2 ;  /* 0x0000002a23027223 */ /* 0x000fe20000000002 */
[----:B------:R-:W-:Y:S01]  /*6a40*/  FMUL R14, R33, R18 ;  /* 0x00000012210e7220 */ /* 0x000fe20000400000 */
[C---:B------:R-:W-:Y:S01]  /*6a50*/  FFMA R3, R35.reuse, R43, R3 ;  /* 0x0000002b23037223 */ /* 0x040fe20000000003 */
[----:B------:R-:W-:Y:S01]  /*6a60*/  FFMA R15, R35, R44, R15 ;  /* 0x0000002c230f7223 */ /* 0x000fe2000000000f */
[----:B------:R-:W-:Y:S01]  /*6a70*/  FMUL R19, R33, R19 ;  /* 0x0000001321137220 */ /* 0x000fe20000400000 */
[C---:B------:R-:W-:Y:S01]  /*6a80*/  FFMA R12, R35.reuse, R45, R12 ;  /* 0x0000002d230c7223 */ /* 0x040fe2000000000c */
        /* <DEDUP_REMOVED lines=23> */
[----:B------:R-:W-:Y:S02]  /*6c00*/  UIADD3 UR5, UPT, UPT, UR41, 0x20, URZ ;  /* 0x0000002029057890 */ /* 0x000fe4000fffe0ff */
[----:B------:R-:W-:Y:S02]  /*6c10*/  UIADD3 UR4, UPT, UPT, UR10, 0x200, URZ ;  /* 0x000002000a047890 */ /* 0x000fe4000fffe0ff */
[----:B------:R-:W-:Y:S01]  /*6c20*/  UIADD3.X UR9, UPT, UPT, URZ, UR55, URZ, UP0, !UPT ;  /* 0x00000037ff097290 */ /* 0x000fe200087fe4ff */
[----:B------:R-:W-:Y:S01]  /*6c30*/  UMOV UR6, UR42 ;  /* 0x0000002a00067c82 */ /* 0x000fe20008000000 */
[----:B------:R-:W-:Y:S07]  /*6c40*/  UMOV UR7, UR36 ;  /* 0x0000002400077c82 */ /* 0x000fee0008000000 */
[----:B------:R2:W-:Y:S02]  /*6c50*/  UTMASTG.3D [UR4], [UR8] ;  /* 0x00000004080073b5 */ /* 0x0005e40008010000 */
[----:B--2---:R0:W-:Y:S02]  /*6c60*/  UTMACMDFLUSH ;  /* 0x00000000000079b7 */ /* 0x0041e40000000000 */
.L_x_106:
[----:B------:R-:W-:Y:S05]  /*6c70*/  BSYNC.RECONVERGENT B0 ;  /* 0x0000000000007941 */ /* 0x000fea0003800200 */
.L_x_105:
[----:B------:R-:W-:Y:S01]  /*6c80*/  UIADD3 UR43, UPT, UPT, UR43, 0x1, URZ ;  /* 0x000000012b2b7890 */ /* 0x000fe2000fffe0ff */
[----:B------:R-:W-:Y:S03]  /*6c90*/  BSSY.RECONVERGENT B0, `(.L_x_107) ;  /* 0x0000008000007945 */ /* 0x000fe60003800200 */
[----:B------:R-:W-:Y:S04]  /*6ca0*/  UISETP.NE.AND UP0, UPT, UR43, 0x3, UPT ;  /* 0x000000032b00788c */ /* 0x000fe8000bf05270 */
[----:B------:R-:W-:Y:S02]  /*6cb0*/  UISETP.EQ.XOR UP1, UPT, UR40, 0x3, !UP0 ;  /* 0x000000032800788c */ /* 0x000fe4000c722a70 */
[----:B------:R-:W-:Y:S02]  /*6cc0*/  USEL UR56, UR43, URZ, UP0 ;  /* 0x000000ff2b387287 */ /* 0x000fe40008000000 */
[----:B------:R-:W-:Y:S04]  /*6cd0*/  USEL UR4, URZ, 0x1, !UP1 ;  /* 0x00000001ff047887 */ /* 0x000fe8000c800000 */
[----:B------:R-:W-:Y:S01]  /*6ce0*/  ULOP3.LUT UR51, UR51, UR4, URZ, 0x3c, !UPT ;  /* 0x0000000433337292 */ /* 0x000fe2000f8e3cff */
[----:B------:R-:W-:Y:S11]  /*6cf0*/  @P0 BRA `(.L_x_108) ;  /* 0x0000000000040947 */ /* 0x000ff60003800000 */
[----:B------:R-:W-:Y:S04]  /*6d00*/  DEPBAR.LE SB0, 0x1 ;  /* 0x000080400000791a */ /* 0x000fe80000000000 */
.L_x_108:
[----:B------:R-:W-:Y:S05]  /*6d10*/  BSYNC.RECONVERGENT B0 ;  /* 0x0000000000007941 */ /* 0x000fea0003800200 */
.L_x_107:
[----:B------:R-:W-:Y:S01]  /*6d20*/  BAR.SYNC.DEFER_BLOCKING 0x1, 0x80 ;  /* 0x0042000000007b1d */ /* 0x000fe20000010000 */
[----:B------:R-:W-:Y:S01]  /*6d30*/  UISETP.NE.AND UP0, UPT, UR50, -0x2, UPT ;  /* 0xfffffffe3200788c */ /* 0x000fe2000bf05270 */
[----:B------:R-:W-:Y:S08]  /*6d40*/  IADD3 R31, PT, PT, R31, 0x1, RZ ;  /* 0x000000011f1f7810 */ /* 0x000ff00007ffe0ff */
[----:B------:R-:W-:Y:S05]  /*6d50*/  BRA.U !UP0, `(.L_x_109) ;  /* 0x0000000108287547 */ /* 0x000fea000b800000 */
[----:B------:R-:W-:Y:S01]  /*6d60*/  ISETP.NE.AND P0, PT, R74, RZ, PT ;  /* 0x000000ff4a00720c */ /* 0x000fe20003f05270 */
[----:B------:R-:W-:Y:S01]  /*6d70*/  IMAD.U32 R2, RZ, RZ, UR49 ;  /* 0x00000031ff027e24 */ /* 0x000fe2000f8e00ff */
[----:B------:R-:W-:Y:S01]  /*6d80*/  UIADD3 UR49, UPT, UPT, UR49, 0x1, URZ ;  /* 0x0000000131317890 */ /* 0x000fe2000fffe0ff */
[----:B------:R-:W-:Y:S03]  /*6d90*/  IMAD.U32 R0, RZ, RZ, UR37 ;  /* 0x00000025ff007e24 */ /* 0x000fe6000f8e00ff */
[----:B------:R-:W-:Y:S04]  /*6da0*/  UISETP.NE.AND UP0, UPT, UR49, 0x3, UPT ;  /* 0x000000033100788c */ /* 0x000fe8000bf05270 */
[----:B------:R-:W-:Y:S03]  /*6db0*/  USEL UR49, UR49, URZ, UP0 ;  /* 0x000000ff31317287 */ /* 0x000fe60008000000 */
[----:B------:R-:W-:Y:S05]  /*6dc0*/  @P0 LEA R2, R2, UR48, 0x3 ;  /* 0x0000003002020c11 */ /* 0x000fea000f8e18ff */
[----:B------:R-:W-:Y:S05]  /*6dd0*/  @P0 VIADD R2, R2, 0x58 ;  /* 0x0000005802020836 */ /* 0x000fea0000000000 */
[----:B------:R-:W-:Y:S04]  /*6de0*/  @P0 PRMT R0, R0, 0x654, R2 ;  /* 0x0000065400000816 */ /* 0x000fe80000000002 */
[----:B------:R2:W-:Y:S03]  /*6df0*/  @P0 SYNCS.ARRIVE.TRANS64.RED.A1T0 RZ, [R0+URZ], RZ ;  /* 0x000000ff00ff09a7 */ /* 0x0005e600081004ff */
.L_x_109:
[----:B------:R-:W-:Y:S01]  /*6e00*/  ISETP.NE.AND P2, PT, R71, RZ, PT ;  /* 0x000000ff4700720c */ /* 0x000fe20003f45270 */
[----:B------:R-:W-:Y:S01]  /*6e10*/  UIADD3 UR50, UPT, UPT, UR50, 0x2, URZ ;  /* 0x0000000232327890 */ /* 0x000fe2000fffe0ff */
[----:B------:R-:W-:Y:S01]  /*6e20*/  ISETP.NE.AND P0, PT, R73, 0x2, PT ;  /* 0x000000024900780c */ /* 0x000fe20003f05270 */
[----:B------:R-:W-:Y:S01]  /*6e30*/  IMAD.IADD R20, R29, 0x1, R58 ;  /* 0x000000011d147824 */ /* 0x000fe200078e023a */
[----:B------:R-:W-:Y:S01]  /*6e40*/  ISETP.NE.AND P1, PT, R31, 0x4, PT ;  /* 0x000000041f00780c */ /* 0x000fe20003f25270 */
[----:B------:R-:W-:Y:S01]  /*6e50*/  IMAD.IADD R21, R30, 0x1, R59 ;  /* 0x000000011e157824 */ /* 0x000fe200078e023b */
[----:B------:R-:W-:Y:S02]  /*6e60*/  SEL R2, RZ, 0x1, P0 ;  /* 0x00000001ff027807 */ /* 0x000fe40000000000 */
[----:B--2---:R-:W-:Y:S02]  /*6e70*/  SEL R0, RZ, 0x1, P1 ;  /* 0x00000001ff007807 */ /* 0x004fe40000800000 */
[----:B------:R-:W-:Y:S02]  /*6e80*/  LOP3.LUT R67, R67, R2, RZ, 0x3c, !PT ;  /* 0x0000000243437212 */ /* 0x000fe400078e3cff */
[----:B------:R-:W-:Y:S02]  /*6e90*/  LOP3.LUT R68, R68, R0, RZ, 0x3c, !PT ;  /* 0x0000000044447212 */ /* 0x000fe400078e3cff */
[----:B------:R-:W-:Y:S02]  /*6ea0*/  @P2 R2UR UR36, R66 ;  /* 0x00000000422422ca */ /* 0x000fe400000e0000 */
[----:B------:R-:W-:Y:S02]  /*6eb0*/  SEL R73, R73, RZ, P0 ;  /* 0x000000ff49497207 */ /* 0x000fe40000000000 */
[----:B------:R-:W-:Y:S01]  /*6ec0*/  SEL R31, R31, RZ, P1 ;  /* 0x000000ff1f1f7207 */ /* 0x000fe20000800000 */
[----:B------:R-:W-:Y:S10]  /*6ed0*/  @P2 BRA `(.L_x_110) ;  /* 0xffffffdc00e02947 */ /* 0x000ff4000383ffff */
[----:B------:R-:W-:-:S09]  /*6ee0*/  UISETP.NE.AND UP0, UPT, UR53, URZ, UPT ;  /* 0x000000ff3500728c */ /* 0x000fd2000bf05270 */
[----:B------:R-:W-:Y:S05]  /*6ef0*/  BRA.U !UP0, `(.L_x_111) ;  /* 0x0000000108487547 */ /* 0x000fea000b800000 */
[----:B------:R-:W2:Y:S02]  /*6f00*/  LDCU.64 UR4, c[0x0][0x890] ;  /* 0x00011200ff0477ac */ /* 0x000ea40008000a00 */
[----:B--2---:R-:W-:-:S04]  /*6f10*/  UISETP.NE.U32.AND UP0, UPT, UR4, URZ, UPT ;  /* 0x000000ff0400728c */ /* 0x004fc8000bf05070 */
[----:B------:R-:W-:-:S09]  /*6f20*/  UISETP.NE.AND.EX UP0, UPT, UR5, URZ, UPT, UP0 ;  /* 0x000000ff0500728c */ /* 0x000fd2000bf05300 */
[----:B------:R-:W-:Y:S05]  /*6f30*/  BRA.U UP0, `(.L_x_112) ;  /* 0x00000001000c7547 */ /* 0x000fea000b800000 */
[----:B------:R-:W-:-:S13]  /*6f40*/  FSETP.NEU.AND P0, PT, R35, RZ, PT ;  /* 0x000000ff2300720b */ /* 0x000fda0003f0d000 */
[----:B------:R-:W-:Y:S05]  /*6f50*/  @!P0 EXIT ;  /* 0x000000000000894d */ /* 0x000fea0003800000 */
[----:B------:R-:W-:Y:S05]  /*6f60*/  BRA `(.L_x_111) ;  /* 0x00000000002c7947 */ /* 0x000fea0003800000 */
.L_x_112:
[----:B------:R-:W-:Y:S01]  /*6f70*/  ISETP.NE.AND P0, PT, R72, RZ, PT ;  /* 0x000000ff4800720c */ /* 0x000fe20003f05270 */
[----:B------:R-:W-:-:S12]  /*6f80*/  BSSY.RECONVERGENT B0, `(.L_x_111) ;  /* 0x0000009000007945 */ /* 0x000fd80003800200 */
[----:B------:R-:W-:Y:S05]  /*6f90*/  @P0 BRA `(.L_x_113) ;  /* 0x0000000000140947 */ /* 0x000fea0003800000 */
[----:B------:R-:W2:Y:S02]  /*6fa0*/  LDCU.64 UR4, c[0x0][0x888] ;  /* 0x00011100ff0477ac */ /* 0x000ea40008000a00 */
[----:B--2---:R-:W-:-:S04]  /*6fb0*/  ISETP.NE.U32.AND P0, PT, RZ, UR4, PT ;  /* 0x00000004ff007c0c */ /* 0x004fc8000bf05070 */
[----:B------:R-:W-:-:S13]  /*6fc0*/  ISETP.NE.AND.EX P0, PT, RZ, UR5, PT, P0 ;  /* 0x00000005ff007c0c */ /* 0x000fda000bf05300 */
[----:B------:R-:W-:Y:S05]  /*6fd0*/  @!P0 EXIT ;  /* 0x000000000000894d */ /* 0x000fea0003800000 */
[----:B------:R-:W-:Y:S05]  /*6fe0*/  BRA `(.L_x_114) ;  /* 0x0000000000087947 */ /* 0x000fea0003800000 */
.L_x_113:
[----:B------:R-:W-:-:S13]  /*6ff0*/  FSETP.NEU.AND P0, PT, R35, RZ, PT ;  /* 0x000000ff2300720b */ /* 0x000fda0003f0d000 */
[----:B------:R-:W-:Y:S05]  /*7000*/  @!P0 EXIT ;  /* 0x000000000000894d */ /* 0x000fea0003800000 */
.L_x_114:
[----:B------:R-:W-:Y:S05]  /*7010*/  BSYNC.RECONVERGENT B0 ;  /* 0x0000000000007941 */ /* 0x000fea0003800200 */
.L_x_111:
[----:B------:R-:W-:Y:S01]  /*7020*/  ULEA UR4, UR49, UR48, 0x3 ;  /* 0x0000003031047291 */ /* 0x000fe2000f8e18ff */
[----:B------:R-:W-:-:S04]  /*7030*/  DEPBAR.LE SB0, 0x0 ;  /* 0x000080000000791a */ /* 0x000fc80000000000 */
[----:B------:R-:W-:-:S04]  /*7040*/  UIADD3 UR4, UPT, UPT, UR4, 0x58, URZ ;  /* 0x0000005804047890 */ /* 0x000fc8000fffe0ff */
[----:B------:R-:W-:-:S09]  /*7050*/  UPRMT UR4, UR37, 0x654, UR4 ;  /* 0x0000065425047896 */ /* 0x000fd20008000004 */
[----:B------:R-:W-:Y:S01]  /*7060*/  SYNCS.ARRIVE.TRANS64.RED.A1T0 RZ, [UR4], RZ ;  /* 0x000000ffffff79a7 */ /* 0x000fe20008100404 */
[----:B------:R-:W-:Y:S05]  /*7070*/  EXIT ;  /* 0x000000000000794d */ /* 0x000fea0003800000 */
.L_x_19:
[----:B--2---:R2:W1:Y:S02]  /*7080*/  SYNCS.PHASECHK.TRANS64.TRYWAIT P0, [R2+URZ+0xf0], R3 ;  /* 0x0000f003020075a7 */ /* 0x00446400080011ff */
[----:B-1----:R-:W-:Y:S05]  /*7090*/  @!P0 NANOSLEEP.SYNCS 0x989680 ;  /* 0x009896800000895d */ /* 0x002fea0003900000 */
[----:B------:R-:W1:Y:S02]  /*70a0*/  @!P0 SYNCS.PHASECHK.TRANS64 P0, [R2+URZ+0xf0], R3 ;  /* 0x0000f003020085a7 */ /* 0x000e6400080010ff */
[----:B-1----:R-:W-:Y:S05]  /*70b0*/  @!P0 BRA `(.L_x_19) ;  /* 0xfffffffc00f08947 */ /* 0x002fea000383ffff */
[----:B------:R-:W-:Y:S05]  /*70c0*/  BRA `(.L_x_115) ;  /* 0xffffffa4003c7947 */ /* 0x000fea000383ffff */
.L_x_22:
[----:B-1----:R-:W-:-:S07]  /*70d0*/  MOV R2, UR33 ;  /* 0x0000002100027c02 */ /* 0x002fce0008000f00 */
.L_x_116:
[----:B-1----:R1:W2:Y:S02]  /*70e0*/  SYNCS.PHASECHK.TRANS64.TRYWAIT P0, [R2+URZ+0x20], R4 ;  /* 0x00002004020075a7 */ /* 0x0022a400080011ff */
[----:B--2---:R-:W-:Y:S05]  /*70f0*/  @!P0 NANOSLEEP.SYNCS 0x989680 ;  /* 0x009896800000895d */ /* 0x004fea0003900000 */
[----:B------:R-:W2:Y:S02]  /*7100*/  @!P0 SYNCS.PHASECHK.TRANS64 P0, [R2+URZ+0x20], R4 ;  /* 0x00002004020085a7 */ /* 0x000ea400080010ff */
[----:B--2---:R-:W-:Y:S05]  /*7110*/  @!P0 BRA `(.L_x_116) ;  /* 0xfffffffc00f08947 */ /* 0x004fea000383ffff */
[----:B------:R-:W-:Y:S05]  /*7120*/  BRA `(.L_x_21) ;  /* 0xffffffa4008c7947 */ /* 0x000fea000383ffff */
.L_x_28:
[----:B-1----:R-:W-:-:S07]  /*7130*/  MOV R2, UR33 ;  /* 0x0000002100027c02 */ /* 0x002fce0008000f00 */
.L_x_117:
[----:B-1----:R1:W2:Y:S02]  /*7140*/  SYNCS.PHASECHK.TRANS64.TRYWAIT P0, [R2+URZ+0x20], R4 ;  /* 0x00002004020075a7 */ /* 0x0022a400080011ff */
[----:B--2---:R-:W-:Y:S05]  /*7150*/  @!P0 NANOSLEEP.SYNCS 0x989680 ;  /* 0x009896800000895d */ /* 0x004fea0003900000 */
[----:B------:R-:W2:Y:S02]  /*7160*/  @!P0 SYNCS.PHASECHK.TRANS64 P0, [R2+URZ+0x20], R4 ;  /* 0x00002004020085a7 */ /* 0x000ea400080010ff */
[----:B--2---:R-:W-:Y:S05]  /*7170*/  @!P0 BRA `(.L_x_117) ;  /* 0xfffffffc00f08947 */ /* 0x004fea000383ffff */
[----:B------:R-:W-:Y:S05]  /*7180*/  BRA `(.L_x_27) ;  /* 0xffffffa800607947 */ /* 0x000fea000383ffff */
.L_x_32:
[----:B-1----:R1:W2:Y:S02]  /*7190*/  SYNCS.PHASECHK.TRANS64.TRYWAIT P0, [R2+URZ+0x80], R3 ;  /* 0x00008003020075a7 */ /* 0x0022a400080011ff */
[----:B--2---:R-:W-:Y:S05]  /*71a0*/  @!P0 NANOSLEEP.SYNCS 0x989680 ;  /* 0x009896800000895d */ /* 0x004fea0003900000 */
[----:B------:R-:W2:Y:S02]  /*71b0*/  @!P0 SYNCS.PHASECHK.TRANS64 P0, [R2+URZ+0x80], R3 ;  /* 0x00008003020085a7 */ /* 0x000ea400080010ff */
[----:B--2---:R-:W-:Y:S05]  /*71c0*/  @!P0 BRA `(.L_x_32) ;  /* 0xfffffffc00f08947 */ /* 0x004fea000383ffff */
[----:B------:R-:W-:Y:S05]  /*71d0*/  BRA `(.L_x_118) ;  /* 0xffffffac00147947 */ /* 0x000fea000383ffff */
.L_x_36:
[----:B----4-:R-:W-:-:S07]  /*71e0*/  MOV R0, UR5 ;  /* 0x0000000500007c02 */ /* 0x010fce0008000f00 */
.L_x_119:
[----:B-1----:R1:W2:Y:S02]  /*71f0*/  SYNCS.PHASECHK.TRANS64.TRYWAIT P0, [R0+URZ], R2 ;  /* 0x00000002000075a7 */ /* 0x0022a400080011ff */
[----:B--2---:R-:W-:Y:S05]  /*7200*/  @!P0 NANOSLEEP.SYNCS 0x989680 ;  /* 0x009896800000895d */ /* 0x004fea0003900000 */
[----:B------:R-:W2:Y:S02]  /*7210*/  @!P0 SYNCS.PHASECHK.TRANS64 P0, [R0+URZ], R2 ;  /* 0x00000002000085a7 */ /* 0x000ea400080010ff */
[----:B--2---:R-:W-:Y:S05]  /*7220*/  @!P0 BRA `(.L_x_119) ;  /* 0xfffffffc00f08947 */ /* 0x004fea000383ffff */
[----:B------:R-:W-:Y:S05]  /*7230*/  BRA `(.L_x_120) ;  /* 0xffffffb000847947 */ /* 0x000fea000383ffff */
.L_x_37:
[----:B----4-:R-:W-:-:S07]  /*7240*/  MOV R0, UR5 ;  /* 0x0000000500007c02 */ /* 0x010fce0008000f00 */
.L_x_121:
[----:B-1----:R1:W2:Y:S02]  /*7250*/  SYNCS.PHASECHK.TRANS64.TRYWAIT P0, [R0+URZ], R3 ;  /* 0x00000003000075a7 */ /* 0x0022a400080011ff */
[----:B--2---:R-:W-:Y:S05]  /*7260*/  @!P0 NANOSLEEP.SYNCS 0x989680 ;  /* 0x009896800000895d */ /* 0x004fea0003900000 */
[----:B------:R-:W2:Y:S02]  /*7270*/  @!P0 SYNCS.PHASECHK.TRANS64 P0, [R0+URZ], R3 ;  /* 0x00000003000085a7 */ /* 0x000ea400080010ff */
[----:B--2---:R-:W-:Y:S05]  /*7280*/  @!P0 BRA `(.L_x_121) ;  /* 0xfffffffc00f08947 */ /* 0x004fea000383ffff */
[----:B------:R-:W-:Y:S05]  /*7290*/  BRA `(.L_x_122) ;  /* 0xffffffb000907947 */ /* 0x000fea000383ffff */
.L_x_38:
[----:B----4-:R-:W-:-:S07]  /*72a0*/  MOV R0, UR5 ;  /* 0x0000000500007c02 */ /* 0x010fce0008000f00 */
.L_x_123:
[----:B-1----:R1:W2:Y:S02]  /*72b0*/  SYNCS.PHASECHK.TRANS64.TRYWAIT P0, [R0+URZ], R3 ;  /* 0x00000003000075a7 */ /* 0x0022a400080011ff */
[----:B--2---:R-:W-:Y:S05]  /*72c0*/  @!P0 NANOSLEEP.SYNCS 0x989680 ;  /* 0x009896800000895d */ /* 0x004fea0003900000 */
[----:B------:R-:W2:Y:S02]  /*72d0*/  @!P0 SYNCS.PHASECHK.TRANS64 P0, [R0+URZ], R3 ;  /* 0x00000003000085a7 */ /* 0x000ea400080010ff */
[----:B--2---:R-:W-:Y:S05]  /*72e0*/  @!P0 BRA `(.L_x_123) ;  /* 0xfffffffc00f08947 */ /* 0x004fea000383ffff */
[----:B------:R-:W-:Y:S05]  /*72f0*/  BRA `(.L_x_124) ;  /* 0xffffffb0009c7947 */ /* 0x000fea000383ffff */
.L_x_41:
[----:B-1----:R1:W2:Y:S02]  /*7300*/  SYNCS.PHASECHK.TRANS64.TRYWAIT P0, [R0+URZ+0xe0], R4 ;  /* 0x0000e004000075a7 */ /* 0x0022a400080011ff */
[----:B--2---:R-:W-:Y:S05]  /*7310*/  @!P0 NANOSLEEP.SYNCS 0x989680 ;  /* 0x009896800000895d */ /* 0x004fea0003900000 */
[----:B------:R-:W2:Y:S02]  /*7320*/  @!P0 SYNCS.PHASECHK.TRANS64 P0, [R0+URZ+0xe0], R4 ;  /* 0x0000e004000085a7 */ /* 0x000ea400080010ff */
[----:B--2---:R-:W-:Y:S05]  /*7330*/  @!P0 BRA `(.L_x_41) ;  /* 0xfffffffc00f08947 */ /* 0x004fea000383ffff */
[----:B------:R-:W-:Y:S05]  /*7340*/  BRA `(.L_x_125) ;  /* 0xffffffb000f87947 */ /* 0x000fea000383ffff */
.L_x_42:
[----:B------:R-:W-:-:S07]  /*7350*/  MOV R0, UR5 ;  /* 0x0000000500007c02 */ /* 0x000fce0008000f00 */
.L_x_126:
[----:B-1----:R1:W2:Y:S02]  /*7360*/  SYNCS.PHASECHK.TRANS64.TRYWAIT P0, [R0+URZ+0x90], R5 ;  /* 0x00009005000075a7 */ /* 0x0022a400080011ff */
[----:B--2---:R-:W-:Y:S05]  /*7370*/  @!P0 NANOSLEEP.SYNCS 0x989680 ;  /* 0x009896800000895d */ /* 0x004fea0003900000 */
[----:B------:R-:W2:Y:S02]  /*7380*/  @!P0 SYNCS.PHASECHK.TRANS64 P0, [R0+URZ+0x90], R5 ;  /* 0x00009005000085a7 */ /* 0x000ea400080010ff */
[----:B--2---:R-:W-:Y:S05]  /*7390*/  @!P0 BRA `(.L_x_126) ;  /* 0xfffffffc00f08947 */ /* 0x004fea000383ffff */
[----:B------:R-:W-:Y:S05]  /*73a0*/  BRA `(.L_x_127) ;  /* 0xffffffb400087947 */ /* 0x000fea000383ffff */
.L_x_43:
[----:B-1----:R1:W2:Y:S02]  /*73b0*/  SYNCS.PHASECHK.TRANS64.TRYWAIT P1, [R0+URZ+0x80], R4 ;  /* 0x00008004000075a7 */ /* 0x0022a400080211ff */
[----:B--2---:R-:W-:Y:S05]  /*73c0*/  @!P1 NANOSLEEP.SYNCS 0x989680 ;  /* 0x009896800000995d */ /* 0x004fea0003900000 */
[----:B------:R-:W2:Y:S02]  /*73d0*/  @!P1 SYNCS.PHASECHK.TRANS64 P1, [R0+URZ+0x80], R4 ;  /* 0x00008004000095a7 */ /* 0x000ea400080210ff */
[----:B--2---:R-:W-:Y:S05]  /*73e0*/  @!P1 BRA `(.L_x_43) ;  /* 0xfffffffc00f09947 */ /* 0x004fea000383ffff */
[----:B------:R-:W-:Y:S05]  /*73f0*/  BRA `(.L_x_128) ;  /* 0xffffffb400387947 */ /* 0x000fea000383ffff */
.L_x_46:
[----:B------:R-:W-:-:S07]  /*7400*/  MOV R0, UR5 ;  /* 0x0000000500007c02 */ /* 0x000fce0008000f00 */
.L_x_129:
[----:B-1----:R1:W2:Y:S02]  /*7410*/  SYNCS.PHASECHK.TRANS64.TRYWAIT P0, [R0+URZ+0x90], R2 ;  /* 0x00009002000075a7 */ /* 0x0022a400080011ff */
[----:B--2---:R-:W-:Y:S05]  /*7420*/  @!P0 NANOSLEEP.SYNCS 0x989680 ;  /* 0x009896800000895d */ /* 0x004fea0003900000 */
[----:B------:R-:W2:Y:S02]  /*7430*/  @!P0 SYNCS.PHASECHK.TRANS64 P0, [R0+URZ+0x90], R2 ;  /* 0x00009002000085a7 */ /* 0x000ea400080010ff */
[----:B--2---:R-:W-:Y:S05]  /*7440*/  @!P0 BRA `(.L_x_129) ;  /* 0xfffffffc00f08947 */ /* 0x004fea000383ffff */
[----:B------:R-:W-:Y:S05]  /*7450*/  BRA `(.L_x_45) ;  /* 0xffffffb4008c7947 */ /* 0x000fea000383ffff */
.L_x_53:
[----:B-1----:R1:W2:Y:S02]  /*7460*/  SYNCS.PHASECHK.TRANS64.TRYWAIT P1, [R0+URZ+0x80], R2 ;  /* 0x00008002000075a7 */ /* 0x0022a400080211ff */
[----:B--2---:R-:W-:Y:S05]  /*7470*/  @!P1 NANOSLEEP.SYNCS 0x989680 ;  /* 0x009896800000995d */ /* 0x004fea0003900000 */
[----:B------:R-:W2:Y:S02]  /*7480*/  @!P1 SYNCS.PHASECHK.TRANS64 P1, [R0+URZ+0x80], R2 ;  /* 0x00008002000095a7 */ /* 0x000ea400080210ff */
[----:B--2---:R-:W-:Y:S05]  /*7490*/  @!P1 BRA `(.L_x_53) ;  /* 0xfffffffc00f09947 */ /* 0x004fea000383ffff */
[----:B------:R-:W-:Y:S05]  /*74a0*/  BRA `(.L_x_130) ;  /* 0xffffffbc001c7947 */ /* 0x000fea000383ffff */
.L_x_54:
[----:B------:R-:W-:-:S07]  /*74b0*/  MOV R2, UR6 ;  /* 0x0000000600027c02 */ /* 0x000fce0008000f00 */
.L_x_131:
[----:B-1----:R1:W2:Y:S02]  /*74c0*/  SYNCS.PHASECHK.TRANS64.TRYWAIT P0, [R2+URZ+0xc0], R0 ;  /* 0x0000c000020075a7 */ /* 0x0022a400080011ff */
[----:B--2---:R-:W-:Y:S05]  /*74d0*/  @!P0 NANOSLEEP.SYNCS 0x989680 ;  /* 0x009896800000895d */ /* 0x004fea0003900000 */
[----:B------:R-:W2:Y:S02]  /*74e0*/  @!P0 SYNCS.PHASECHK.TRANS64 P0, [R2+URZ+0xc0], R0 ;  /* 0x0000c000020085a7 */ /* 0x000ea400080010ff */
[----:B--2---:R-:W-:Y:S05]  /*74f0*/  @!P0 BRA `(.L_x_131) ;  /* 0xfffffffc00f08947 */ /* 0x004fea000383ffff */
[----:B------:R-:W-:Y:S05]  /*7500*/  BRA `(.L_x_132) ;  /* 0xffffffbc006c7947 */ /* 0x000fea000383ffff */
.L_x_57:
[----:B------:R-:W-:Y:S07]  /*7510*/  MOV R0, UR11 ;  /* 0x0000000b00007c02 */ /* 0x000fee0008000f00 */
.L_x_133:
[----:B-1----:R1:W2:Y:S02]  /*7520*/  SYNCS.PHASECHK.TRANS64.TRYWAIT P0, [R0+URZ], R2 ;  /* 0x00000002000075a7 */ /* 0x0022a400080011ff */
[----:B--2---:R-:W-:Y:S05]  /*7530*/  @!P0 NANOSLEEP.SYNCS 0x989680 ;  /* 0x009896800000895d */ /* 0x004fea0003900000 */
[----:B------:R-:W2:Y:S02]  /*7540*/  @!P0 SYNCS.PHASECHK.TRANS64 P0, [R0+URZ], R2 ;  /* 0x00000002000085a7 */ /* 0x000ea400080010ff */
[----:B--2---:R-:W-:Y:S05]  /*7550*/  @!P0 BRA `(.L_x_133) ;  /* 0xfffffffc00f08947 */ /* 0x004fea000383ffff */
[----:B------:R-:W-:Y:S05]  /*7560*/  BRA `(.L_x_56) ;  /* 0xffffffbc00887947 */ /* 0x000fea000383ffff */
.L_x_60:
[----:B------:R-:W-:-:S07]  /*7570*/  MOV R0, UR6 ;  /* 0x0000000600007c02 */ /* 0x000fce0008000f00 */
.L_x_134:
[----:B--2---:R2:W4:Y:S02]  /*7580*/  SYNCS.PHASECHK.TRANS64.TRYWAIT P0, [R0+URZ], R2 ;  /* 0x00000002000075a7 */ /* 0x00452400080011ff */
[----:B----4-:R-:W-:Y:S05]  /*7590*/  @!P0 NANOSLEEP.SYNCS 0x989680 ;  /* 0x009896800000895d */ /* 0x010fea0003900000 */
[----:B------:R-:W4:Y:S02]  /*75a0*/  @!P0 SYNCS.PHASECHK.TRANS64 P0, [R0+URZ], R2 ;  /* 0x00000002000085a7 */ /* 0x000f2400080010ff */
[----:B----4-:R-:W-:Y:S05]  /*75b0*/  @!P0 BRA `(.L_x_134) ;  /* 0xfffffffc00f08947 */ /* 0x010fea000383ffff */
[----:B------:R-:W-:Y:S05]  /*75c0*/  BRA `(.L_x_135) ;  /* 0xffffffc000b47947 */ /* 0x000fea000383ffff */
.L_x_61:
[----:B------:R-:W-:-:S07]  /*75d0*/  MOV R0, UR6 ;  /* 0x0000000600007c02 */ /* 0x000fce0008000f00 */
.L_x_136:
[----:B-1----:R1:W2:Y:S02]  /*75e0*/  SYNCS.PHASECHK.TRANS64.TRYWAIT P0, [R0+URZ], R3 ;  /* 0x00000003000075a7 */ /* 0x0022a400080011ff */
[----:B--2---:R-:W-:Y:S05]  /*75f0*/  @!P0 NANOSLEEP.SYNCS 0x989680 ;  /* 0x009896800000895d */ /* 0x004fea0003900000 */
[----:B------:R-:W2:Y:S02]  /*7600*/  @!P0 SYNCS.PHASECHK.TRANS64 P0, [R0+URZ], R3 ;  /* 0x00000003000085a7 */ /* 0x000ea400080010ff */
[----:B--2---:R-:W-:Y:S05]  /*7610*/  @!P0 BRA `(.L_x_136) ;  /* 0xfffffffc00f08947 */ /* 0x004fea000383ffff */
[----:B------:R-:W-:Y:S05]  /*7620*/  BRA `(.L_x_137) ;  /* 0xffffffc000c07947 */ /* 0x000fea000383ffff */
.L_x_62:
[----:B------:R-:W-:-:S07]  /*7630*/  MOV R0, UR6 ;  /* 0x0000000600007c02 */ /* 0x000fce0008000f00 */
.L_x_138:
[----:B-1----:R1:W2:Y:S02]  /*7640*/  SYNCS.PHASECHK.TRANS64.TRYWAIT P0, [R0+URZ], R3 ;  /* 0x00000003000075a7 */ /* 0x0022a400080011ff */
[----:B--2---:R-:W-:Y:S05]  /*7650*/  @!P0 NANOSLEEP.SYNCS 0x989680 ;  /* 0x009896800000895d */ /* 0x004fea0003900000 */
[----:B------:R-:W2:Y:S02]  /*7660*/  @!P0 SYNCS.PHASECHK.TRANS64 P0, [R0+URZ], R3 ;  /* 0x00000003000085a7 */ /* 0x000ea400080010ff */
[----:B--2---:R-:W-:Y:S05]  /*7670*/  @!P0 BRA `(.L_x_138) ;  /* 0xfffffffc00f08947 */ /* 0x004fea000383ffff */
[----:B------:R-:W-:Y:S05]  /*7680*/  BRA `(.L_x_139) ;  /* 0xffffffc000cc7947 */ /* 0x000fea000383ffff */
.L_x_63:
[----:B-1----:R-:W-:-:S07]  /*7690*/  MOV R0, UR7 ;  /* 0x0000000700007c02 */ /* 0x002fce0008000f00 */
.L_x_140:
[----:B-1----:R1:W2:Y:S02]  /*76a0*/  SYNCS.PHASECHK.TRANS64.TRYWAIT P0, [R0+URZ], R2 ;  /* 0x00000002000075a7 */ /* 0x0022a400080011ff */
[----:B--2---:R-:W-:Y:S05]  /*76b0*/  @!P0 NANOSLEEP.SYNCS 0x989680 ;  /* 0x009896800000895d */ /* 0x004fea0003900000 */
[----:B------:R-:W2:Y:S02]  /*76c0*/  @!P0 SYNCS.PHASECHK.TRANS64 P0, [R0+URZ], R2 ;  /* 0x00000002000085a7 */ /* 0x000ea400080010ff */
[----:B--2---:R-:W-:Y:S05]  /*76d0*/  @!P0 BRA `(.L_x_140) ;  /* 0xfffffffc00f08947 */ /* 0x004fea000383ffff */
[----:B------:R-:W-:Y:S05]  /*76e0*/  BRA `(.L_x_141) ;  /* 0xffffffc000d87947 */ /* 0x000fea000383ffff */
.L_x_68:
[----:B--2---:R2:W3:Y:S02]  /*76f0*/  SYNCS.PHASECHK.TRANS64.TRYWAIT P0, [R0+URZ+0x80], R2 ;  /* 0x00008002000075a7 */ /* 0x0044e400080011ff */
[----:B---3--:R-:W-:Y:S05]  /*7700*/  @!P0 NANOSLEEP.SYNCS 0x989680 ;  /* 0x009896800000895d */ /* 0x008fea0003900000 */
[----:B------:R-:W3:Y:S02]  /*7710*/  @!P0 SYNCS.PHASECHK.TRANS64 P0, [R0+URZ+0x80], R2 ;  /* 0x00008002000085a7 */ /* 0x000ee400080010ff */
[----:B---3--:R-:W-:Y:S05]  /*7720*/  @!P0 BRA `(.L_x_68) ;  /* 0xfffffffc00f08947 */ /* 0x008fea000383ffff */
[----:B------:R-:W-:Y:S05]  /*7730*/  BRA `(.L_x_142) ;  /* 0xffffffc400d07947 */ /* 0x000fea000383ffff */
.L_x_71:
[----:B------:R-:W-:Y:S07]  /*7740*/  MOV R0, UR7 ;  /* 0x0000000700007c02 */ /* 0x000fee0008000f00 */
.L_x_143:
[----:B--2---:R2:W3:Y:S02]  /*7750*/  SYNCS.PHASECHK.TRANS64.TRYWAIT P0, [R0+URZ+0x78], R2 ;  /* 0x00007802000075a7 */ /* 0x0044e400080011ff */
[----:B---3--:R-:W-:Y:S05]  /*7760*/  @!P0 NANOSLEEP.SYNCS 0x989680 ;  /* 0x009896800000895d */ /* 0x008fea0003900000 */
[----:B------:R-:W3:Y:S02]  /*7770*/  @!P0 SYNCS.PHASECHK.TRANS64 P0, [R0+URZ+0x78], R2 ;  /* 0x00007802000085a7 */ /* 0x000ee400080010ff */
[----:B---3--:R-:W-:Y:S05]  /*7780*/  @!P0 BRA `(.L_x_143) ;  /* 0xfffffffc00f08947 */ /* 0x008fea000383ffff */
[----:B------:R-:W-:Y:S05]  /*7790*/  BRA `(.L_x_70) ;  /* 0xffffffc800b07947 */ /* 0x000fea000383ffff */
.L_x_74:
[----:B------:R-:W-:Y:S07]  /*77a0*/  MOV R0, UR15 ;  /* 0x0000000f00007c02 */ /* 0x000fee0008000f00 */
.L_x_144:
[----:B-1----:R1:W2:Y:S02]  /*77b0*/  SYNCS.PHASECHK.TRANS64.TRYWAIT P0, [R0+URZ+0x58], R9 ;  /* 0x00005809000075a7 */ /* 0x0022a400080011ff */
[----:B--2---:R-:W-:Y:S05]  /*77c0*/  @!P0 NANOSLEEP.SYNCS 0x989680 ;  /* 0x009896800000895d */ /* 0x004fea0003900000 */
[----:B------:R-:W2:Y:S02]  /*77d0*/  @!P0 SYNCS.PHASECHK.TRANS64 P0, [R0+URZ+0x58], R9 ;  /* 0x00005809000085a7 */ /* 0x000ea400080010ff */
[----:B--2---:R-:W-:Y:S05]  /*77e0*/  @!P0 BRA `(.L_x_144) ;  /* 0xfffffffc00f08947 */ /* 0x004fea000383ffff */
[----:B------:R-:W-:Y:S05]  /*77f0*/  BRA `(.L_x_145) ;  /* 0xffffffcc00287947 */ /* 0x000fea000383ffff */
.L_x_75:
[----:B------:R-:W-:Y:S07]  /*7800*/  MOV R0, UR13 ;  /* 0x0000000d00007c02 */ /* 0x000fee0008000f00 */
.L_x_146:
[----:B-1----:R1:W2:Y:S02]  /*7810*/  SYNCS.PHASECHK.TRANS64.TRYWAIT P0, [R0+URZ+0x58], R20 ;  /* 0x00005814000075a7 */ /* 0x0022a400080011ff */
[----:B--2---:R-:W-:Y:S05]  /*7820*/  @!P0 NANOSLEEP.SYNCS 0x989680 ;  /* 0x009896800000895d */ /* 0x004fea0003900000 */
[----:B------:R-:W2:Y:S02]  /*7830*/  @!P0 SYNCS.PHASECHK.TRANS64 P0, [R0+URZ+0x58], R20 ;  /* 0x00005814000085a7 */ /* 0x000ea400080010ff */
[----:B--2---:R-:W-:Y:S05]  /*7840*/  @!P0 BRA `(.L_x_146) ;  /* 0xfffffffc00f08947 */ /* 0x004fea000383ffff */
[----:B------:R-:W-:Y:S05]  /*7850*/  BRA `(.L_x_147) ;  /* 0xffffffcc00c87947 */ /* 0x000fea000383ffff */
.L_x_77:
[----:B------:R-:W-:-:S07]  /*7860*/  MOV R0, UR4 ;  /* 0x0000000400007c02 */ /* 0x000fce0008000f00 */
.L_x_148:
[----:B-1----:R1:W3:Y:S02]  /*7870*/  SYNCS.PHASECHK.TRANS64.TRYWAIT P0, [R0+URZ], R2 ;  /* 0x00000002000075a7 */ /* 0x0022e400080011ff */
[----:B---3--:R-:W-:Y:S05]  /*7880*/  @!P0 NANOSLEEP.SYNCS 0x989680 ;  /* 0x009896800000895d */ /* 0x008fea0003900000 */
[----:B------:R-:W3:Y:S02]  /*7890*/  @!P0 SYNCS.PHASECHK.TRANS64 P0, [R0+URZ], R2 ;  /* 0x00000002000085a7 */ /* 0x000ee400080010ff */
[----:B---3--:R-:W-:Y:S05]  /*78a0*/  @!P0 BRA `(.L_x_148) ;  /* 0xfffffffc00f08947 */ /* 0x008fea000383ffff */
[----:B------:R-:W-:Y:S05]  /*78b0*/  BRA `(.L_x_149) ;  /* 0xffffffd000547947 */ /* 0x000fea000383ffff */
.L_x_78:
[----:B------:R-:W-:-:S07]  /*78c0*/  MOV R0, UR4 ;  /* 0x0000000400007c02 */ /* 0x000fce0008000f00 */
.L_x_150:
[----:B-1----:R1:W3:Y:S02]  /*78d0*/  SYNCS.PHASECHK.TRANS64.TRYWAIT P0, [R0+URZ], R2 ;  /* 0x00000002000075a7 */ /* 0x0022e400080011ff */
[----:B---3--:R-:W-:Y:S05]  /*78e0*/  @!P0 NANOSLEEP.SYNCS 0x989680 ;  /* 0x009896800000895d */ /* 0x008fea0003900000 */
[----:B------:R-:W3:Y:S02]  /*78f0*/  @!P0 SYNCS.PHASECHK.TRANS64 P0, [R0+URZ], R2 ;  /* 0x00000002000085a7 */ /* 0x000ee400080010ff */
[----:B---3--:R-:W-:Y:S05]  /*7900*/  @!P0 BRA `(.L_x_150) ;  /* 0xfffffffc00f08947 */ /* 0x008fea000383ffff */
[----:B------:R-:W-:Y:S05]  /*7910*/  BRA `(.L_x_151) ;  /* 0xffffffd000607947 */ /* 0x000fea000383ffff */
.L_x_80:
[----:B--2---:R2:W4:Y:S02]  /*7920*/  SYNCS.PHASECHK.TRANS64.TRYWAIT P0, [R0+URZ+0x80], R2 ;  /* 0x00008002000075a7 */ /* 0x00452400080011ff */
[----:B----4-:R-:W-:Y:S05]  /*7930*/  @!P0 NANOSLEEP.SYNCS 0x989680 ;  /* 0x009896800000895d */ /* 0x010fea0003900000 */
[----:B------:R-:W4:Y:S02]  /*7940*/  @!P0 SYNCS.PHASECHK.TRANS64 P0, [R0+URZ+0x80], R2 ;  /* 0x00008002000085a7 */ /* 0x000f2400080010ff */
[----:B----4-:R-:W-:Y:S05]  /*7950*/  @!P0 BRA `(.L_x_80) ;  /* 0xfffffffc00f08947 */ /* 0x010fea000383ffff */
[----:B------:R-:W-:Y:S05]  /*7960*/  BRA `(.L_x_152) ;  /* 0xffffffd400507947 */ /* 0x000fea000383ffff */
.L_x_90:
[----:B-1----:R1:W3:Y:S02]  /*7970*/  SYNCS.PHASECHK.TRANS64.TRYWAIT P1, [R2+URZ+0x40], R4 ;  /* 0x00004004020075a7 */ /* 0x0022e400080211ff */
[----:B---3--:R-:W-:Y:S05]  /*7980*/  @!P1 NANOSLEEP.SYNCS 0x989680 ;  /* 0x009896800000995d */ /* 0x008fea0003900000 */
[----:B------:R-:W3:Y:S02]  /*7990*/  @!P1 SYNCS.PHASECHK.TRANS64 P1, [R2+URZ+0x40], R4 ;  /* 0x00004004020095a7 */ /* 0x000ee400080210ff */
[----:B---3--:R-:W-:Y:S05]  /*79a0*/  @!P1 BRA `(.L_x_90) ;  /* 0xfffffffc00f09947 */ /* 0x008fea000383ffff */
[----:B------:R-:W-:Y:S05]  /*79b0*/  BRA `(.L_x_89) ;  /* 0xffffffe000507947 */ /* 0x000fea000383ffff */
.L_x_92:
[----:B-1----:R1:W2:Y:S02]  /*79c0*/  SYNCS.PHASECHK.TRANS64.TRYWAIT P0, [R44+URZ+0xa0], R3 ;  /* 0x0000a0032c0075a7 */ /* 0x0022a400080011ff */
[----:B--2---:R-:W-:Y:S05]  /*79d0*/  @!P0 NANOSLEEP.SYNCS 0x989680 ;  /* 0x009896800000895d */ /* 0x004fea0003900000 */
[----:B------:R-:W2:Y:S02]  /*79e0*/  @!P0 SYNCS.PHASECHK.TRANS64 P0, [R44+URZ+0xa0], R3 ;  /* 0x0000a0032c0085a7 */ /* 0x000ea400080010ff */
[----:B--2---:R-:W-:Y:S05]  /*79f0*/  @!P0 BRA `(.L_x_92) ;  /* 0xfffffffc00f08947 */ /* 0x004fea000383ffff */
[----:B------:R-:W-:Y:S05]  /*7a00*/  BRA `(.L_x_91) ;  /* 0xffffffe000a07947 */ /* 0x000fea000383ffff */
.L_x_103:
[----:B-1----:R1:W2:Y:S02]  /*7a10*/  SYNCS.PHASECHK.TRANS64.TRYWAIT P0, [R2+URZ+0x40], R45 ;  /* 0x0000402d020075a7 */ /* 0x0022a400080011ff */
[----:B--2---:R-:W-:Y:S05]  /*7a20*/  @!P0 NANOSLEEP.SYNCS 0x989680 ;  /* 0x009896800000895d */ /* 0x004fea0003900000 */
[----:B------:R-:W2:Y:S02]  /*7a30*/  @!P0 SYNCS.PHASECHK.TRANS64 P0, [R2+URZ+0x40], R45 ;  /* 0x0000402d020085a7 */ /* 0x000ea400080010ff */
[----:B--2---:R-:W-:Y:S05]  /*7a40*/  @!P0 BRA `(.L_x_103) ;  /* 0xfffffffc00f08947 */ /* 0x004fea000383ffff */
[----:B------:R-:W-:Y:S05]  /*7a50*/  BRA `(.L_x_102) ;  /* 0xffffffe800b07947 */ /* 0x000fea000383ffff */
        .weak           $__internal_0_$__cuda_sm10x_tcgen05_guardrail_trap_col_being_dealloced_not_returned_by_alloc
        .type           $__internal_0_$__cuda_sm10x_tcgen05_guardrail_trap_col_being_dealloced_not_returned_by_alloc,@function
        .size           $__internal_0_$__cuda_sm10x_tcgen05_guardrail_trap_col_being_dealloced_not_returned_by_alloc,($__internal_1_$__cuda_sm10x_tcgen05_guardrail_trap_phase_invalid_during_alloc - $__internal_0_$__cuda_sm10x_tcgen05_guardrail_trap_col_being_dealloced_not_returned_by_alloc)
$__internal_0_$__cuda_sm10x_tcgen05_guardrail_trap_col_being_dealloced_not_returned_by_alloc:
[----:B------:R-:W-:Y:S05]  /*7a60*/  BPT.TRAP 0x1 ;  /* 0x000000040000795c */ /* 0x000fea0000300000 */
[----:B------:R-:W-:-:S04]  /*7a70*/  HFMA2 R3, -RZ, RZ, 0, 0 ;  /* 0x00000000ff037431 */ /* 0x000fc800000001ff */
[----:B------:R-:W-:Y:S05]  /*7a80*/  RET.REL.NODEC R2 `(_ZN7cutlass13device_kernelINS_4gemm6kernel13GemmUniversalIN4cute5tupleIJiiiiEEENS1_10collective13CollectiveMmaINS1_35MainloopSm100TmaUmmaWarpSpecializedILi4ELi2ELi4ENS5_IJNS4_1CILi1EEESB_SB_EEEEENS5_IJNSA_ILi64EEESE_NSA_ILi128EEEEEENS_6half_tENS5_IJlSB_lEEESH_SI_NS4_8TiledMMAINS4_8MMA_AtomIJNS4_20SM100_MMA_F16BF16_SSISH_SH_fLi64ELi64ELNS4_4UMMA5MajorE0ELSN_0ELNSM_7ScaleInE0ELSO_0EEEEEENS4_6LayoutISC_NS5_IJNSA_ILi0EEESS_SS_EEEEENS5_IJNS4_10UnderscoreESV_SV_EEEEENS4_13SM90_TMA_LOADENS4_14ComposedLayoutINS4_7SwizzleILi3ELi4ELi3EEENS4_18smem_ptr_flag_bitsILi16EEENSR_INS5_IJNSA_ILi8EEESE_EEENS5_IJSE_SB_EEEEEEEvNS4_8identityESY_S18_vS19_EENS_8epilogue10collective18CollectiveEpilogueINS1B_23Sm100TmaWarpSpecializedILi3ELi2ELi16ELb1ELb0EEEJSG_NS5_IJNSR_ISE_SB_EENSR_INSA_ILi32EEESB_EEEEESH_SI_SH_SI_NS1B_6fusion15FusionCallbacksIS1F_NS1K_17LinearCombinationISH_fSH_fLNS_15FloatRoundStyleE2EEESG_S1J_JEEENS4_5SM1004TMEM4LOAD26SM100_TMEM_LOAD_16dp256b4xESY_NSZ_INS10_ILi2ELi4ELi3EEES13_NSR_INS5_IJS14_S1H_EEENS5_IJS1H_SB_EEEEEEENS4_17SM75_U32x4_LDSM_NENS4_14SM90_TMA_STOREES1Y_NS4_17SM90_U32x4_STSM_NENS4_39AutoVectorizingCopyWithAssumedAlignmentILi128EEEEEEvvEEEEvNT_6ParamsE) ;  /* 0xffffff84025c7950 */ /* 0x000fea0003c3ffff */
        .weak           $__internal_1_$__cuda_sm10x_tcgen05_guardrail_trap_phase_invalid_during_alloc
        .type           $__internal_1_$__cuda_sm10x_tcgen05_guardrail_trap_phase_invalid_during_alloc,@function
        .size           $__internal_1_$__cuda_sm10x_tcgen05_guardrail_trap_phase_invalid_during_alloc,($__internal_2_$__cuda_sm10x_tcgen05_guardrail_trap_unallocated_columns_being_dealloced - $__internal_1_$__cuda_sm10x_tcgen05_guardrail_trap_phase_invalid_during_alloc)
$__internal_1_$__cuda_sm10x_tcgen05_guardrail_trap_phase_invalid_during_alloc:
[----:B------:R-:W-:Y:S05]  /*7a90*/  BPT.TRAP 0x1 ;  /* 0x000000040000795c */ /* 0x000fea0000300000 */
[----:B------:R-:W-:-:S04]  /*7aa0*/  MOV R3, 0x0 ;  /* 0x0000000000037802 */ /* 0x000fc80000000f00 */
[----:B------:R-:W-:Y:S05]  /*7ab0*/  RET.REL.NODEC R2 `(_ZN7cutlass13device_kernelINS_4gemm6kernel13GemmUniversalIN4cute5tupleIJiiiiEEENS1_10collective13CollectiveMmaINS1_35MainloopSm100TmaUmmaWarpSpecializedILi4ELi2ELi4ENS5_IJNS4_1CILi1EEESB_SB_EEEEENS5_IJNSA_ILi64EEESE_NSA_ILi128EEEEEENS_6half_tENS5_IJlSB_lEEESH_SI_NS4_8TiledMMAINS4_8MMA_AtomIJNS4_20SM100_MMA_F16BF16_SSISH_SH_fLi64ELi64ELNS4_4UMMA5MajorE0ELSN_0ELNSM_7ScaleInE0ELSO_0EEEEEENS4_6LayoutISC_NS5_IJNSA_ILi0EEESS_SS_EEEEENS5_IJNS4_10UnderscoreESV_SV_EEEEENS4_13SM90_TMA_LOADENS4_14ComposedLayoutINS4_7SwizzleILi3ELi4ELi3EEENS4_18smem_ptr_flag_bitsILi16EEENSR_INS5_IJNSA_ILi8EEESE_EEENS5_IJSE_SB_EEEEEEEvNS4_8identityESY_S18_vS19_EENS_8epilogue10collective18CollectiveEpilogueINS1B_23Sm100TmaWarpSpecializedILi3ELi2ELi16ELb1ELb0EEEJSG_NS5_IJNSR_ISE_SB_EENSR_INSA_ILi32EEESB_EEEEESH_SI_SH_SI_NS1B_6fusion15FusionCallbacksIS1F_NS1K_17LinearCombinationISH_fSH_fLNS_15FloatRoundStyleE2EEESG_S1J_JEEENS4_5SM1004TMEM4LOAD26SM100_TMEM_LOAD_16dp256b4xESY_NSZ_INS10_ILi2ELi4ELi3EEES13_NSR_INS5_IJS14_S1H_EEENS5_IJS1H_SB_EEEEEEENS4_17SM75_U32x4_LDSM_NENS4_14SM90_TMA_STOREES1Y_NS4_17SM90_U32x4_STSM_NENS4_39AutoVectorizingCopyWithAssumedAlignmentILi128EEEEEEvvEEEEvNT_6ParamsE) ;  /* 0xffffff8402507950 */ /* 0x000fea0003c3ffff */
        .weak           $__internal_2_$__cuda_sm10x_tcgen05_guardrail_trap_unallocated_columns_being_dealloced
        .type           $__internal_2_$__cuda_sm10x_tcgen05_guardrail_trap_unallocated_columns_being_dealloced,@function
        .size           $__internal_2_$__cuda_sm10x_tcgen05_guardrail_trap_unallocated_columns_being_dealloced,(.L_x_154 - $__internal_2_$__cuda_sm10x_tcgen05_guardrail_trap_unallocated_columns_being_dealloced)
$__internal_2_$__cuda_sm10x_tcgen05_guardrail_trap_unallocated_columns_being_dealloced:
[----:B------:R-:W-:Y:S05]  /*7ac0*/  BPT.TRAP 0x1 ;  /* 0x000000040000795c */ /* 0x000fea0000300000 */
[----:B------:R-:W-:-:S04]  /*7ad0*/  HFMA2 R3, -RZ, RZ, 0, 0 ;  /* 0x00000000ff037431 */ /* 0x000fc800000001ff */
[----:B------:R-:W-:Y:S05]  /*7ae0*/  RET.REL.NODEC R2 `(_ZN7cutlass13device_kernelINS_4gemm6kernel13GemmUniversalIN4cute5tupleIJiiiiEEENS1_10collective13CollectiveMmaINS1_35MainloopSm100TmaUmmaWarpSpecializedILi4ELi2ELi4ENS5_IJNS4_1CILi1EEESB_SB_EEEEENS5_IJNSA_ILi64EEESE_NSA_ILi128EEEEEENS_6half_tENS5_IJlSB_lEEESH_SI_NS4_8TiledMMAINS4_8MMA_AtomIJNS4_20SM100_MMA_F16BF16_SSISH_SH_fLi64ELi64ELNS4_4UMMA5MajorE0ELSN_0ELNSM_7ScaleInE0ELSO_0EEEEEENS4_6LayoutISC_NS5_IJNSA_ILi0EEESS_SS_EEEEENS5_IJNS4_10UnderscoreESV_SV_EEEEENS4_13SM90_TMA_LOADENS4_14ComposedLayoutINS4_7SwizzleILi3ELi4ELi3EEENS4_18smem_ptr_flag_bitsILi16EEENSR_INS5_IJNSA_ILi8EEESE_EEENS5_IJSE_SB_EEEEEEEvNS4_8identityESY_S18_vS19_EENS_8epilogue10collective18CollectiveEpilogueINS1B_23Sm100TmaWarpSpecializedILi3ELi2ELi16ELb1ELb0EEEJSG_NS5_IJNSR_ISE_SB_EENSR_INSA_ILi32EEESB_EEEEESH_SI_SH_SI_NS1B_6fusion15FusionCallbacksIS1F_NS1K_17LinearCombinationISH_fSH_fLNS_15FloatRoundStyleE2EEESG_S1J_JEEENS4_5SM1004TMEM4LOAD26SM100_TMEM_LOAD_16dp256b4xESY_NSZ_INS10_ILi2ELi4ELi3EEES13_NSR_INS5_IJS14_S1H_EEENS5_IJS1H_SB_EEEEEEENS4_17SM75_U32x4_LDSM_NENS4_14SM90_TMA_STOREES1Y_NS4_17SM90_U32x4_STSM_NENS4_39AutoVectorizingCopyWithAssumedAlignmentILi128EEEEEEvvEEEEvNT_6ParamsE) ;  /* 0xffffff8402447950 */ /* 0x000fea0003c3ffff */
.L_x_153:
[----:B------:R-:W-:-:S00]  /*7af0*/  BRA `(.L_x_153) ;  /* 0xfffffffc00fc7947 */ /* 0x000fc0000383ffff */
[----:B------:R-:W-:-:S00]  /*7b00*/  NOP ;  /* 0x0000000000007918 */ /* 0x000fc00000000000 */
[----:B------:R-:W-:-:S00]  /*7b10*/  NOP ;  /* 0x0000000000007918 */ /* 0x000fc00000000000 */
[----:B------:R-:W-:-:S00]  /*7b20*/  NOP ;  /* 0x0000000000007918 */ /* 0x000fc00000000000 */
[----:B------:R-:W-:-:S00]  /*7b30*/  NOP ;  /* 0x0000000000007918 */ /* 0x000fc00000000000 */
[----:B------:R-:W-:-:S00]  /*7b40*/  NOP ;  /* 0x0000000000007918 */ /* 0x000fc00000000000 */
[----:B------:R-:W-:-:S00]  /*7b50*/  NOP ;  /* 0x0000000000007918 */ /* 0x000fc00000000000 */
[----:B------:R-:W-:-:S00]  /*7b60*/  NOP ;  /* 0x0000000000007918 */ /* 0x000fc00000000000 */
[----:B------:R-:W-:-:S00]  /*7b70*/  NOP ;  /* 0x0000000000007918 */ /* 0x000fc00000000000 */
.L_x_154:


//--------------------- .nv.global.init           --------------------------
	.section	.nv.global.init,"aw",@progbits
.nv.global.init:
	.type		$str$27,@object
	.size		$str$27,($str$28 - $str$27)
$str$27:
        /*0000*/ 	.byte	0x28, 0x61, 0x64, 0x64, 0x72, 0x65, 0x73, 0x73, 0x20, 0x26, 0x20, 0x6d, 0x61, 0x73, 0x6b, 0x29
        /*0010*/ 	.byte	0x20, 0x3d, 0x3d, 0x20, 0x30, 0x00
	.type		$str$28,@object
	.size		$str$28,($str$26 - $str$28)
$str$28:
        /*0016*/ 	.byte	0x2f, 0x74, 0x6d, 0x70, 0x2f, 0x63, 0x75, 0x74, 0x6c, 0x61, 0x73, 0x73, 0x5f, 0x73, 0x77, 0x65
        /*0026*/ 	.byte	0x65, 0x70, 0x5f, 0x73, 0x72, 0x63, 0x2f, 0x69, 0x6e, 0x63, 0x6c, 0x75, 0x64, 0x65, 0x2f, 0x63
        /*0036*/ 	.byte	0x75, 0x74, 0x65, 0x2f, 0x70, 0x6f, 0x69, 0x6e, 0x74, 0x65, 0x72, 0x5f, 0x66, 0x6c, 0x61, 0x67
        /*0046*/ 	.byte	0x67, 0x65, 0x64, 0x2e, 0x68, 0x70, 0x70, 0x00
	.type		$str$26,@object
	.size		$str$26,($str$25 - $str$26)
$str$26:
        /*004e*/ 	.byte	0x2f, 0x74, 0x6d, 0x70, 0x2f, 0x63, 0x75, 0x74, 0x6c, 0x61, 0x73, 0x73, 0x5f, 0x73, 0x77, 0x65
        /*005e*/ 	.byte	0x65, 0x70, 0x5f, 0x73, 0x72, 0x63, 0x2f, 0x69, 0x6e, 0x63, 0x6c, 0x75, 0x64, 0x65, 0x2f, 0x63
        /*006e*/ 	.byte	0x75, 0x74, 0x65, 0x2f, 0x61, 0x74, 0x6f, 0x6d, 0x2f, 0x63, 0x6f, 0x70, 0x79, 0x5f, 0x74, 0x72
        /*007e*/ 	.byte	0x61, 0x69, 0x74, 0x73, 0x5f, 0x73, 0x6d, 0x31, 0x30, 0x30, 0x2e, 0x68, 0x70, 0x70, 0x00
	.type		$str$25,@object
	.size		$str$25,(__unnamed_1 - $str$25)
$str$25:
        /*008d*/ 	.byte	0x28, 0x28, 0x75, 0x69, 0x6e, 0x74, 0x33, 0x32, 0x5f, 0x74, 0x28, 0x74, 0x68, 0x72, 0x65, 0x61
        /*009d*/ 	.byte	0x64, 0x49, 0x64, 0x78, 0x2e, 0x78, 0x29, 0x20, 0x2f, 0x20, 0x33, 0x32, 0x29, 0x20, 0x25, 0x20
        /*00ad*/ 	.byte	0x34, 0x29, 0x20, 0x3d, 0x3d, 0x20, 0x28, 0x28, 0x28, 0x74, 0x6d, 0x65, 0x6d, 0x5f, 0x61, 0x64
        /*00bd*/ 	.byte	0x64, 0x72, 0x20, 0x3e, 0x3e, 0x20, 0x31, 0x36, 0x29, 0x20, 0x2f, 0x20, 0x33, 0x32, 0x29, 0x20
        /*00cd*/ 	.byte	0x25, 0x20, 0x34, 0x29, 0x00
	.type		__unnamed_1,@object
	.size		__unnamed_1,(__unnamed_2 - __unnamed_1)
__unnamed_1:
        /*00d2*/ 	.byte	0x61, 0x75, 0x74, 0x6f, 0x20, 0x63, 0x75, 0x74, 0x65, 0x3a, 0x3a, 0x61, 0x73, 0x5f, 0x70, 0x6f
        /* <DEDUP_REMOVED lines=24> */
        /*0262*/ 	.byte	0x3e, 0x3e, 0x3e, 0x5d, 0x00
	.type		__unnamed_2,@object
	.size		__unnamed_2,(.L_2 - __unnamed_2)
__unnamed_2:
        /* <DEDUP_REMOVED lines=46> */
.L_2:


//--------------------- .nv.shared._ZN7cutlass13device_kernelINS_4gemm6kernel13GemmUniversalIN4cute5tupleIJiiiiEEENS1_10collective13CollectiveMmaINS1_35MainloopSm100TmaUmmaWarpSpecializedILi4ELi2ELi4ENS5_IJNS4_1CILi1EEESB_SB_EEEEENS5_IJNSA_ILi64EEESE_NSA_ILi128EEEEEENS_6half_tENS5_IJlSB_lEEESH_SI_NS4_8TiledMMAINS4_8MMA_AtomIJNS4_20SM100_MMA_F16BF16_SSISH_SH_fLi64ELi64ELNS4_4UMMA5MajorE0ELSN_0ELNSM_7ScaleInE0ELSO_0EEEEEENS4_6LayoutISC_NS5_IJNSA_ILi0EEESS_SS_EEEEENS5_IJNS4_10UnderscoreESV_SV_EEEEENS4_13SM90_TMA_LOADENS4_14ComposedLayoutINS4_7SwizzleILi3ELi4ELi3EEENS4_18smem_ptr_flag_bitsILi16EEENSR_INS5_IJNSA_ILi8EEESE_EEENS5_IJSE_SB_EEEEEEEvNS4_8identityESY_S18_vS19_EENS_8epilogue10collective18CollectiveEpilogueINS1B_23Sm100TmaWarpSpecializedILi3ELi2ELi16ELb1ELb0EEEJSG_NS5_IJNSR_ISE_SB_EENSR_INSA_ILi32EEESB_EEEEESH_SI_SH_SI_NS1B_6fusion15FusionCallbacksIS1F_NS1K_17LinearCombinationISH_fSH_fLNS_15FloatRoundStyleE2EEESG_S1J_JEEENS4_5SM1004TMEM4LOAD26SM100_TMEM_LOAD_16dp256b4xESY_NSZ_INS10_ILi2ELi4ELi3EEES13_NSR_INS5_IJS14_S1H_EEENS5_IJS1H_SB_EEEEEEENS4_17SM75_U32x4_LDSM_NENS4_14SM90_TMA_STOREES1Y_NS4_17SM90_U32x4_STSM_NENS4_39AutoVectorizingCopyWithAssumedAlignmentILi128EEEEEEvvEEEEvNT_6ParamsE --------------------------
	.section	.nv.shared._ZN7cutlass13device_kernelINS_4gemm6kernel13GemmUniversalIN4cute5tupleIJiiiiEEENS1_10collective13CollectiveMmaINS1_35MainloopSm100TmaUmmaWarpSpecializedILi4ELi2ELi4ENS5_IJNS4_1CILi1EEESB_SB_EEEEENS5_IJNSA_ILi64EEESE_NSA_ILi128EEEEEENS_6half_tENS5_IJlSB_lEEESH_SI_NS4_8TiledMMAINS4_8MMA_AtomIJNS4_20SM100_MMA_F16BF16_SSISH_SH_fLi64ELi64ELNS4_4UMMA5MajorE0ELSN_0ELNSM_7ScaleInE0ELSO_0EEEEEENS4_6LayoutISC_NS5_IJNSA_ILi0EEESS_SS_EEEEENS5_IJNS4_10UnderscoreESV_SV_EEEEENS4_13SM90_TMA_LOADENS4_14ComposedLayoutINS4_7SwizzleILi3ELi4ELi3EEENS4_18smem_ptr_flag_bitsILi16EEENSR_INS5_IJNSA_ILi8EEESE_EEENS5_IJSE_SB_EEEEEEEvNS4_8identityESY_S18_vS19_EENS_8epilogue10collective18CollectiveEpilogueINS1B_23Sm100TmaWarpSpecializedILi3ELi2ELi16ELb1ELb0EEEJSG_NS5_IJNSR_ISE_SB_EENSR_INSA_ILi32EEESB_EEEEESH_SI_SH_SI_NS1B_6fusion15FusionCallbacksIS1F_NS1K_17LinearCombinationISH_fSH_fLNS_15FloatRoundStyleE2EEESG_S1J_JEEENS4_5SM1004TMEM4LOAD26SM100_TMEM_LOAD_16dp256b4xESY_NSZ_INS10_ILi2ELi4ELi3EEES13_NSR_INS5_IJS14_S1H_EEENS5_IJS1H_SB_EEEEEEENS4_17SM75_U32x4_LDSM_NENS4_14SM90_TMA_STOREES1Y_NS4_17SM90_U32x4_STSM_NENS4_39AutoVectorizingCopyWithAssumedAlignmentILi128EEEEEEvvEEEEvNT_6ParamsE,"aw",@nobits
	.sectionflags	@""
	.align	16
	.zero		1024


//--------------------- .nv.shared.reserved.0     --------------------------
	.section	.nv.shared.reserved.0,"aw",@nobits
	.weak		__nv_reservedSMEM_offset_0_alias
	.size		__nv_reservedSMEM_offset_0_alias, 0, 64
	.other		__nv_reservedSMEM_offset_0_alias,@"STO_CUDA_RESERVED_SHARED STV_DEFAULT"
__nv_reservedSMEM_offset_0_alias:
	.zero		0
.nv.shared.reserved.0:
	.zero		64
	.weak		__nv_reservedSMEM_tcgen05_partition
	.type		__nv_reservedSMEM_tcgen05_partition,@object
	.size		__nv_reservedSMEM_tcgen05_partition,(.L_0 - __nv_reservedSMEM_tcgen05_partition)
__nv_reservedSMEM_tcgen05_partition:
	.zero		32
.L_0:


//--------------------- .nv.global                --------------------------
	.section	.nv.global,"aw",@nobits
.nv.global:
	.type		_ZN39_INTERNAL_12083a1d_4_k_cu_f754d243_62604cute1_E,@object
	.size		_ZN39_INTERNAL_12083a1d_4_k_cu_f754d243_62604cute1_E,(_ZN39_INTERNAL_12083a1d_4_k_cu_f754d243_62604cuda3std3__45__cpo6cbeginE - _ZN39_INTERNAL_12083a1d_4_k_cu_f754d243_62604cute1_E)
_ZN39_INTERNAL_12083a1d_4_k_cu_f754d243_62604cute1_E:
	.zero		1
	.type		_ZN39_INTERNAL_12083a1d_4_k_cu_f754d243_62604cuda3std3__45__cpo6cbeginE,@object
	.size		_ZN39_INTERNAL_12083a1d_4_k_cu_f754d243_62604cuda3std3__45__cpo6cbeginE,(_ZN39_INTERNAL_12083a1d_4_k_cu_f754d243_62604cuda3std3__48in_placeE - _ZN39_INTERNAL_12083a1d_4_k_cu_f754d243_62604cuda3std3__45__cpo6cbeginE)
_ZN39_INTERNAL_12083a1d_4_k_cu_f754d243_62604cuda3std3__45__cpo6cbeginE:
	.zero		1
	.type		_ZN39_INTERNAL_12083a1d_4_k_cu_f754d243_62604cuda3std3__48in_placeE,@object
	.size		_ZN39_INTERNAL_12083a1d_4_k_cu_f754d243_62604cuda3std3__48in_placeE,(_ZN39_INTERNAL_12083a1d_4_k_cu_f754d243_62604cuda3std6ranges3__45__cpo9iter_moveE - _ZN39_INTERNAL_12083a1d_4_k_cu_f754d243_62604cuda3std3__48in_placeE)
_ZN39_INTERNAL_12083a1d_4_k_cu_f754d243_62604cuda3std3__48in_placeE:
	.zero		1
	.type		_ZN39_INTERNAL_12083a1d_4_k_cu_f754d243_62604cuda3std6ranges3__45__cpo9iter_moveE,@object
	.size		_ZN39_INTERNAL_12083a1d_4_k_cu_f754d243_62604cuda3std6ranges3__45__cpo9iter_moveE,(_ZN39_INTERNAL_12083a1d_4_k_cu_f754d243_62604cuda3std3__45__cpo5beginE - _ZN39_INTERNAL_12083a1d_4_k_cu_f754d243_62604cuda3std6ranges3__45__cpo9iter_moveE)
_ZN39_INTERNAL_12083a1d_4_k_cu_f754d243_62604cuda3std6ranges3__45__cpo9iter_moveE:
	.zero		1
	.type		_ZN39_INTERNAL_12083a1d_4_k_cu_f754d243_62604cuda3std3__45__cpo5beginE,@object
	.size		_ZN39_INTERNAL_12083a1d_4_k_cu_f754d243_62604cuda3std3__45__cpo5beginE,(_ZN39_INTERNAL_12083a1d_4_k_cu_f754d243_62604cuda3std3__441_GLOBAL__N__12083a1d_4_k_cu_f754d243_62606ignoreE - _ZN39_INTERNAL_12083a1d_4_k_cu_f754d243_62604cuda3std3__45__cpo5beginE)
_ZN39_INTERNAL_12083a1d_4_k_cu_f754d243_62604cuda3std3__45__cpo5beginE:
	.zero		1
	.type		_ZN39_INTERNAL_12083a1d_4_k_cu_f754d243_62604cuda3std3__441_GLOBAL__N__12083a1d_4_k_cu_f754d243_62606ignoreE,@object
	.size		_ZN39_INTERNAL_12083a1d_4_k_cu_f754d243_62604cuda3std3__441_GLOBAL__N__12083a1d_4_k_cu_f754d243_62606ignoreE,(_ZN39_INTERNAL_12083a1d_4_k_cu_f754d243_62604cute7productE - _ZN39_INTERNAL_12083a1d_4_k_cu_f754d243_62604cuda3std3__441_GLOBAL__N__12083a1d_4_k_cu_f754d243_62606ignoreE)
_ZN39_INTERNAL_12083a1d_4_k_cu_f754d243_62604cuda3std3__441_GLOBAL__N__12083a1d_4_k_cu_f754d243_62606ignoreE:
	.zero		1
	.type		_ZN39_INTERNAL_12083a1d_4_k_cu_f754d243_62604cute7productE,@object
	.size		_ZN39_INTERNAL_12083a1d_4_k_cu_f754d243_62604cute7productE,(_ZN39_INTERNAL_12083a1d_4_k_cu_f754d243_62604cuda3std3__45__cpo3endE - _ZN39_INTERNAL_12083a1d_4_k_cu_f754d243_62604cute7productE)
_ZN39_INTERNAL_12083a1d_4_k_cu_f754d243_62604cute7productE:
	.zero		1
	.type		_ZN39_INTERNAL_12083a1d_4_k_cu_f754d243_62604cuda3std3__45__cpo3endE,@object
	.size		_ZN39_INTERNAL_12083a1d_4_k_cu_f754d243_62604cuda3std3__45__cpo3endE,(_ZN39_INTERNAL_12083a1d_4_k_cu_f754d243_62604cuda3std3__419piecewise_constructE - _ZN39_INTERNAL_12083a1d_4_k_cu_f754d243_62604cuda3std3__45__cpo3endE)
_ZN39_INTERNAL_12083a1d_4_k_cu_f754d243_62604cuda3std3__45__cpo3endE:
	.zero		1
	.type		_ZN39_INTERNAL_12083a1d_4_k_cu_f754d243_62604cuda3std3__419piecewise_constructE,@object
	.size		_ZN39_INTERNAL_12083a1d_4_k_cu_f754d243_62604cuda3std3__419piecewise_constructE,(_ZN39_INTERNAL_12083a1d_4_k_cu_f754d243_62604cuda3std3__45__cpo4cendE - _ZN39_INTERNAL_12083a1d_4_k_cu_f754d243_62604cuda3std3__419piecewise_constructE)
_ZN39_INTERNAL_12083a1d_4_k_cu_f754d243_62604cuda3std3__419piecewise_constructE:
	.zero		1
	.type		_ZN39_INTERNAL_12083a1d_4_k_cu_f754d243_62604cuda3std3__45__cpo4cendE,@object
	.size		_ZN39_INTERNAL_12083a1d_4_k_cu_f754d243_62604cuda3std3__45__cpo4cendE,(_ZN39_INTERNAL_12083a1d_4_k_cu_f754d243_62604cuda3std6ranges3__45__cpo4swapE - _ZN39_INTERNAL_12083a1d_4_k_cu_f754d243_62604cuda3std3__45__cpo4cendE)
_ZN39_INTERNAL_12083a1d_4_k_cu_f754d243_62604cuda3std3__45__cpo4cendE:
	.zero		1
	.type		_ZN39_INTERNAL_12083a1d_4_k_cu_f754d243_62604cuda3std6ranges3__45__cpo4swapE,@object
	.size		_ZN39_INTERNAL_12083a1d_4_k_cu_f754d243_62604cuda3std6ranges3__45__cpo4swapE,(.L_10 - _ZN39_INTERNAL_12083a1d_4_k_cu_f754d243_62604cuda3std6ranges3__45__cpo4swapE)
_ZN39_INTERNAL_12083a1d_4_k_cu_f754d243_62604cuda3std6ranges3__45__cpo4swapE:
	.zero		1
.L_10:


//--------------------- .nv.constant0._ZN7cutlass13device_kernelINS_4gemm6kernel13GemmUniversalIN4cute5tupleIJiiiiEEENS1_10collective13CollectiveMmaINS1_35MainloopSm100TmaUmmaWarpSpecializedILi4ELi2ELi4ENS5_IJNS4_1CILi1EEESB_SB_EEEEENS5_IJNSA_ILi64EEESE_NSA_ILi128EEEEEENS_6half_tENS5_IJlSB_lEEESH_SI_NS4_8TiledMMAINS4_8MMA_AtomIJNS4_20SM100_MMA_F16BF16_SSISH_SH_fLi64ELi64ELNS4_4UMMA5MajorE0ELSN_0ELNSM_7ScaleInE0ELSO_0EEEEEENS4_6LayoutISC_NS5_IJNSA_ILi0EEESS_SS_EEEEENS5_IJNS4_10UnderscoreESV_SV_EEEEENS4_13SM90_TMA_LOADENS4_14ComposedLayoutINS4_7SwizzleILi3ELi4ELi3EEENS4_18smem_ptr_flag_bitsILi16EEENSR_INS5_IJNSA_ILi8EEESE_EEENS5_IJSE_SB_EEEEEEEvNS4_8identityESY_S18_vS19_EENS_8epilogue10collective18CollectiveEpilogueINS1B_23Sm100TmaWarpSpecializedILi3ELi2ELi16ELb1ELb0EEEJSG_NS5_IJNSR_ISE_SB_EENSR_INSA_ILi32EEESB_EEEEESH_SI_SH_SI_NS1B_6fusion15FusionCallbacksIS1F_NS1K_17LinearCombinationISH_fSH_fLNS_15FloatRoundStyleE2EEESG_S1J_JEEENS4_5SM1004TMEM4LOAD26SM100_TMEM_LOAD_16dp256b4xESY_NSZ_INS10_ILi2ELi4ELi3EEES13_NSR_INS5_IJS14_S1H_EEENS5_IJS1H_SB_EEEEEEENS4_17SM75_U32x4_LDSM_NENS4_14SM90_TMA_STOREES1Y_NS4_17SM90_U32x4_STSM_NENS4_39AutoVectorizingCopyWithAssumedAlignmentILi128EEEEEEvvEEEEvNT_6ParamsE --------------------------
	.section	.nv.constant0._ZN7cutlass13device_kernelINS_4gemm6kernel13GemmUniversalIN4cute5tupleIJiiiiEEENS1_10collective13CollectiveMmaINS1_35MainloopSm100TmaUmmaWarpSpecializedILi4ELi2ELi4ENS5_IJNS4_1CILi1EEESB_SB_EEEEENS5_IJNSA_ILi64EEESE_NSA_ILi128EEEEEENS_6half_tENS5_IJlSB_lEEESH_SI_NS4_8TiledMMAINS4_8MMA_AtomIJNS4_20SM100_MMA_F16BF16_SSISH_SH_fLi64ELi64ELNS4_4UMMA5MajorE0ELSN_0ELNSM_7ScaleInE0ELSO_0EEEEEENS4_6LayoutISC_NS5_IJNSA_ILi0EEESS_SS_EEEEENS5_IJNS4_10UnderscoreESV_SV_EEEEENS4_13SM90_TMA_LOADENS4_14ComposedLayoutINS4_7SwizzleILi3ELi4ELi3EEENS4_18smem_ptr_flag_bitsILi16EEENSR_INS5_IJNSA_ILi8EEESE_EEENS5_IJSE_SB_EEEEEEEvNS4_8identityESY_S18_vS19_EENS_8epilogue10collective18CollectiveEpilogueINS1B_23Sm100TmaWarpSpecializedILi3ELi2ELi16ELb1ELb0EEEJSG_NS5_IJNSR_ISE_SB_EENSR_INSA_ILi32EEESB_EEEEESH_SI_SH_SI_NS1B_6fusion15FusionCallbacksIS1F_NS1K_17LinearCombinationISH_fSH_fLNS_15FloatRoundStyleE2EEESG_S1J_JEEENS4_5SM1004TMEM4LOAD26SM100_TMEM_LOAD_16dp256b4xESY_NSZ_INS10_ILi2ELi4ELi3EEES13_NSR_INS5_IJS14_S1H_EEENS5_IJS1H_SB_EEEEEEENS4_17SM75_U32x4_LDSM_NENS4_14SM90_TMA_STOREES1Y_NS4_17SM90_U32x4_STSM_NENS4_39AutoVectorizingCopyWithAssumedAlignmentILi128EEEEEEvvEEEEvNT_6ParamsE,"a",@progbits
	.sectionflags	@""
	.align	4
.nv.constant0._ZN7cutlass13device_kernelINS_4gemm6kernel13GemmUniversalIN4cute5tupleIJiiiiEEENS1_10collective13CollectiveMmaINS1_35MainloopSm100TmaUmmaWarpSpecializedILi4ELi2ELi4ENS5_IJNS4_1CILi1EEESB_SB_EEEEENS5_IJNSA_ILi64EEESE_NSA_ILi128EEEEEENS_6half_tENS5_IJlSB_lEEESH_SI_NS4_8TiledMMAINS4_8MMA_AtomIJNS4_20SM100_MMA_F16BF16_SSISH_SH_fLi64ELi64ELNS4_4UMMA5MajorE0ELSN_0ELNSM_7ScaleInE0ELSO_0EEEEEENS4_6LayoutISC_NS5_IJNSA_ILi0EEESS_SS_EEEEENS5_IJNS4_10UnderscoreESV_SV_EEEEENS4_13SM90_TMA_LOADENS4_14ComposedLayoutINS4_7SwizzleILi3ELi4ELi3EEENS4_18smem_ptr_flag_bitsILi16EEENSR_INS5_IJNSA_ILi8EEESE_EEENS5_IJSE_SB_EEEEEEEvNS4_8identityESY_S18_vS19_EENS_8epilogue10collective18CollectiveEpilogueINS1B_23Sm100TmaWarpSpecializedILi3ELi2ELi16ELb1ELb0EEEJSG_NS5_IJNSR_ISE_SB_EENSR_INSA_ILi32EEESB_EEEEESH_SI_SH_SI_NS1B_6fusion15FusionCallbacksIS1F_NS1K_17LinearCombinationISH_fSH_fLNS_15FloatRoundStyleE2EEESG_S1J_JEEENS4_5SM1004TMEM4LOAD26SM100_TMEM_LOAD_16dp256b4xESY_NSZ_INS10_ILi2ELi4ELi3EEES13_NSR_INS5_IJS14_S1H_EEENS5_IJS1H_SB_EEEEEEENS4_17SM75_U32x4_LDSM_NENS4_14SM90_TMA_STOREES1Y_NS4_17SM90_U32x4_STSM_NENS4_39AutoVectorizingCopyWithAssumedAlignmentILi128EEEEEEvvEEEEvNT_6ParamsE:
	.zero		2944


//--------------------- SYMBOLS --------------------------

	.type		.nv.reservedSmem.offset0,@object
	.size		.nv.reservedSmem.offset0,0x4
	.type		.nv.reservedSmem.cap,@object
	.size		.nv.reservedSmem.cap,0x4
	.type		__assertfail,@function
